def matmul_kernel(
    a_ptr,
    b_ptr,
    c_ptr,
    M,
    N,
    K,
    stride_am,
    stride_ak,
    stride_bk,
    stride_bn,
    stride_cm,
    stride_cn,
    BLOCK_M: tl.constexpr,
    BLOCK_N: tl.constexpr,
    BLOCK_K: tl.constexpr,
    GROUP_M: tl.constexpr,
):
    pid = tl.program_id(axis=0)
    num_pid_m = tl.cdiv(M, BLOCK_M)
    num_pid_n = tl.cdiv(N, BLOCK_N)
    num_pid_in_group = GROUP_M * num_pid_n
    group_id = pid // num_pid_in_group
    first_pid_m = group_id * GROUP_M
    group_size_m = min(num_pid_m - first_pid_m, GROUP_M)
    pid_m = first_pid_m + ((pid % num_pid_in_group) % group_size_m)
    pid_n = (pid % num_pid_in_group) // group_size_m

    offs_am = (pid_m * BLOCK_M + tl.arange(0, BLOCK_M)) % M
    offs_bn = (pid_n * BLOCK_N + tl.arange(0, BLOCK_N)) % N
    offs_k = tl.arange(0, BLOCK_K)
    a_ptrs = a_ptr + offs_am[:, None] * stride_am + offs_k[None, :] * stride_ak
    b_ptrs = b_ptr + offs_k[:, None] * stride_bk + offs_bn[None, :] * stride_bn

    acc = tl.zeros((BLOCK_M, BLOCK_N), dtype=tl.float32)
    for kk in range(0, tl.cdiv(K, BLOCK_K)):
        a = tl.load(a_ptrs, mask=offs_k[None, :] < K - kk * BLOCK_K, other=0.0)
        b = tl.load(b_ptrs, mask=offs_k[:, None] < K - kk * BLOCK_K, other=0.0)
        acc = tl.dot(a, b, acc)
        a_ptrs += BLOCK_K * stride_ak
        b_ptrs += BLOCK_K * stride_bk

    c = acc.to(c_ptr.dtype.element_ty)
    offs_cm = pid_m * BLOCK_M + tl.arange(0, BLOCK_M)
    offs_cn = pid_n * BLOCK_N + tl.arange(0, BLOCK_N)
    c_ptrs = c_ptr + offs_cm[:, None] * stride_cm + offs_cn[None, :] * stride_cn
    mask = (offs_cm[:, None] < M) & (offs_cn[None, :] < N)
    tl.store(c_ptrs, c, mask=mask)

# config = {"BLOCK_K": 64, "BLOCK_M": 128, "BLOCK_N": 64, "GROUP_M": 8, "arch": "sm_100", "dtype": "fp16", "num_ctas": 2, "num_stages": 3, "num_warps": 4}
# arch = sm_100


// ===== COMPILED SASS (sm_100a) =====

	.target	sm_100a

	.elftype	@"ET_EXEC"


//--------------------- .note.nv.tkinfo           --------------------------
	.section	.note.nv.tkinfo,"",@"SHT_NOTE"
	.sectionflags	@"SHF_NOTE_NV_TKINFO"
	.tkinfo
        /*0018*/ 	.word	0x00000081
        /*0030*/ 	.string	""
        /*0030*/ 	.string	"ptxas-blackwell"
        /*0030*/ 	.string	"Cuda compilation tools, release 12.9, V12.9.86"
        /*0030*/ 	.string	"Build cuda_12.9.r12.9/compiler.36037853_0"
        /*0030*/ 	.string	"-v  -suppress-debug-info  -lineinfo  -arch sm_100a "



//--------------------- .note.nv.cuver            --------------------------
	.section	.note.nv.cuver,"",@"SHT_NOTE"
	.sectionflags	@"SHF_NOTE_NV_CUVER"
        /*0018*/ 	.short	0x0001
        /*001a*/ 	.short	0x0064
        /*001c*/ 	.short	0x0001
        /*001e*/ 	.short	0x0000
        /*0020*/ 	.short	0x0001
        /*0022*/ 	.short	0x0000


//--------------------- .nv.info                  --------------------------
	.section	.nv.info,"",@"SHT_CUDA_INFO"
	.align	4


	//----- nvinfo : EIATTR_REGCOUNT
	.align		4
        /*0000*/ 	.byte	0x04, 0x2f
        /*0002*/ 	.short	(.L_6 - .L_5)
	.align		4
.L_5:
        /*0004*/ 	.word	index@(matmul_kernel)
        /*0008*/ 	.word	0x000000a8


	//----- nvinfo : EIATTR_FRAME_SIZE
	.align		4
.L_6:
        /*000c*/ 	.byte	0x04, 0x11
        /*000e*/ 	.short	(.L_8 - .L_7)
	.align		4
.L_7:
        /*0010*/ 	.word	index@($__internal_2_$__cuda_sm10x_tcgen05_guardrail_trap_unallocated_columns_being_dealloced)
        /*0014*/ 	.word	0x00000000


	//----- nvinfo : EIATTR_FRAME_SIZE
	.align		4
.L_8:
        /*0018*/ 	.byte	0x04, 0x11
        /*001a*/ 	.short	(.L_10 - .L_9)
	.align		4
.L_9:
        /*001c*/ 	.word	index@($__internal_1_$__cuda_sm10x_tcgen05_guardrail_trap_phase_invalid_during_alloc)
        /*0020*/ 	.word	0x00000000


	//----- nvinfo : EIATTR_FRAME_SIZE
	.align		4
.L_10:
        /*0024*/ 	.byte	0x04, 0x11
        /*0026*/ 	.short	(.L_12 - .L_11)
	.align		4
.L_11:
        /*0028*/ 	.word	index@($__internal_0_$__cuda_sm10x_tcgen05_guardrail_trap_col_being_dealloced_not_returned_by_alloc)
        /*002c*/ 	.word	0x00000000


	//----- nvinfo : EIATTR_FRAME_SIZE
	.align		4
.L_12:
        /*0030*/ 	.byte	0x04, 0x11
        /*0032*/ 	.short	(.L_14 - .L_13)
	.align		4
.L_13:
        /*0034*/ 	.word	index@(matmul_kernel)
        /*0038*/ 	.word	0x00000000


	//----- nvinfo : EIATTR_MIN_STACK_SIZE
	.align		4
.L_14:
        /*003c*/ 	.byte	0x04, 0x12
        /*003e*/ 	.short	(.L_16 - .L_15)
	.align		4
.L_15:
        /*0040*/ 	.word	index@(matmul_kernel)
        /*0044*/ 	.word	0x00000000
.L_16:


//--------------------- .nv.info.matmul_kernel    --------------------------
	.section	.nv.info.matmul_kernel,"",@"SHT_CUDA_INFO"
	.sectionflags	@""
	.align	4


	//----- nvinfo : EIATTR_CUDA_API_VERSION
	.align		4
        /*0000*/ 	.byte	0x04, 0x37
        /*0002*/ 	.short	(.L_18 - .L_17)
.L_17:
        /*0004*/ 	.word	0x00000081


	//----- nvinfo : EIATTR_KPARAM_INFO
	.align		4
.L_18:
        /*0008*/ 	.byte	0x04, 0x17
        /*000a*/ 	.short	(.L_20 - .L_19)
.L_19:
        /*000c*/ 	.word	0x00000000
        /*0010*/ 	.short	0x000d
        /*0012*/ 	.short	0x0048
        /*0014*/ 	.byte	0x00, 0xf4, 0x21, 0x00


	//----- nvinfo : EIATTR_KPARAM_INFO
	.align		4
.L_20:
        /*0018*/ 	.byte	0x04, 0x17
        /*001a*/ 	.short	(.L_22 - .L_21)
.L_21:
        /*001c*/ 	.word	0x00000000
        /*0020*/ 	.short	0x000c
        /*0022*/ 	.short	0x0040
        /*0024*/ 	.byte	0x00, 0xf4, 0x21, 0x00


	//----- nvinfo : EIATTR_KPARAM_INFO
	.align		4
.L_22:
        /*0028*/ 	.byte	0x04, 0x17
        /*002a*/ 	.short	(.L_24 - .L_23)
.L_23:
        /*002c*/ 	.word	0x00000000
        /*0030*/ 	.short	0x000b
        /*0032*/ 	.short	0x0038
        /*0034*/ 	.byte	0x00, 0xf0, 0x11, 0x00


	//----- nvinfo : EIATTR_KPARAM_INFO
	.align		4
.L_24:
        /*0038*/ 	.byte	0x04, 0x17
        /*003a*/ 	.short	(.L_26 - .L_25)
.L_25:
        /*003c*/ 	.word	0x00000000
        /*0040*/ 	.short	0x000a
        /*0042*/ 	.short	0x0034
        /*0044*/ 	.byte	0x00, 0xf0, 0x11, 0x00


	//----- nvinfo : EIATTR_KPARAM_INFO
	.align		4
.L_26:
        /*0048*/ 	.byte	0x04, 0x17
        /*004a*/ 	.short	(.L_28 - .L_27)
.L_27:
        /*004c*/ 	.word	0x00000000
        /*0050*/ 	.short	0x0009
        /*0052*/ 	.short	0x0030
        /*0054*/ 	.byte	0x00, 0xf0, 0x11, 0x00


	//----- nvinfo : EIATTR_KPARAM_INFO
	.align		4
.L_28:
        /*0058*/ 	.byte	0x04, 0x17
        /*005a*/ 	.short	(.L_30 - .L_29)
.L_29:
        /*005c*/ 	.word	0x00000000
        /*0060*/ 	.short	0x0008
        /*0062*/ 	.short	0x002c
        /*0064*/ 	.byte	0x00, 0xf0, 0x11, 0x00


	//----- nvinfo : EIATTR_KPARAM_INFO
	.align		4
.L_30:
        /*0068*/ 	.byte	0x04, 0x17
        /*006a*/ 	.short	(.L_32 - .L_31)
.L_31:
        /*006c*/ 	.word	0x00000000
        /*0070*/ 	.short	0x0007
        /*0072*/ 	.short	0x0028
        /*0074*/ 	.byte	0x00, 0xf0, 0x11, 0x00


	//----- nvinfo : EIATTR_KPARAM_INFO
	.align		4
.L_32:
        /*0078*/ 	.byte	0x04, 0x17
        /*007a*/ 	.short	(.L_34 - .L_33)
.L_33:
        /*007c*/ 	.word	0x00000000
        /*0080*/ 	.short	0x0006
        /*0082*/ 	.short	0x0024
        /*0084*/ 	.byte	0x00, 0xf0, 0x11, 0x00


	//----- nvinfo : EIATTR_KPARAM_INFO
	.align		4
.L_34:
        /*0088*/ 	.byte	0x04, 0x17
        /*008a*/ 	.short	(.L_36 - .L_35)
.L_35:
        /*008c*/ 	.word	0x00000000
        /*0090*/ 	.short	0x0005
        /*0092*/ 	.short	0x0020
        /*0094*/ 	.byte	0x00, 0xf0, 0x11, 0x00


	//----- nvinfo : EIATTR_KPARAM_INFO
	.align		4
.L_36:
        /*0098*/ 	.byte	0x04, 0x17
        /*009a*/ 	.short	(.L_38 - .L_37)
.L_37:
        /*009c*/ 	.word	0x00000000
        /*00a0*/ 	.short	0x0004
        /*00a2*/ 	.short	0x001c
        /*00a4*/ 	.byte	0x00, 0xf0, 0x11, 0x00


	//----- nvinfo : EIATTR_KPARAM_INFO
	.align		4
.L_38:
        /*00a8*/ 	.byte	0x04, 0x17
        /*00aa*/ 	.short	(.L_40 - .L_39)
.L_39:
        /*00ac*/ 	.word	0x00000000
        /*00b0*/ 	.short	0x0003
        /*00b2*/ 	.short	0x0018
        /*00b4*/ 	.byte	0x00, 0xf0, 0x11, 0x00


	//----- nvinfo : EIATTR_KPARAM_INFO
	.align		4
.L_40:
        /*00b8*/ 	.byte	0x04, 0x17
        /*00ba*/ 	.short	(.L_42 - .L_41)
.L_41:
        /*00bc*/ 	.word	0x00000000
        /*00c0*/ 	.short	0x0002
        /*00c2*/ 	.short	0x0010
        /*00c4*/ 	.byte	0x00, 0xf4, 0x21, 0x00


	//----- nvinfo : EIATTR_KPARAM_INFO
	.align		4
.L_42:
        /*00c8*/ 	.byte	0x04, 0x17
        /*00ca*/ 	.short	(.L_44 - .L_43)
.L_43:
        /*00cc*/ 	.word	0x00000000
        /*00d0*/ 	.short	0x0001
        /*00d2*/ 	.short	0x0008
        /*00d4*/ 	.byte	0x00, 0xf4, 0x21, 0x00


	//----- nvinfo : EIATTR_KPARAM_INFO
	.align		4
.L_44:
        /*00d8*/ 	.byte	0x04, 0x17
        /*00da*/ 	.short	(.L_46 - .L_45)
.L_45:
        /*00dc*/ 	.word	0x00000000
        /*00e0*/ 	.short	0x0000
        /*00e2*/ 	.short	0x0000
        /*00e4*/ 	.byte	0x00, 0xf4, 0x21, 0x00


	//----- nvinfo : EIATTR_EXPLICIT_CLUSTER
	.align		4
.L_46:
        /*00e8*/ 	.byte	0x01, 0x3e
	.zero		2


	//----- nvinfo : EIATTR_CTA_PER_CLUSTER
	.align		4
        /*00ec*/ 	.byte	0x04, 0x3d
        /*00ee*/ 	.short	(.L_48 - .L_47)
.L_47:
        /*00f0*/ 	.word	0x00000002
        /*00f4*/ 	.word	0x00000001
        /*00f8*/ 	.word	0x00000001


	//----- nvinfo : EIATTR_AT_ENTRY_FRAGMENTS
	.align		4
.L_48:
        /*00fc*/ 	.byte	0x04, 0x4f
        /*00fe*/ 	.short	(.L_50 - .L_49)


	//   ....[0]....
.L_49:
        /*0100*/ 	.word	0x00000004


	//   ....[1]....
        /*0104*/ 	.word	0x00000005


	//----- nvinfo : EIATTR_RESERVED_SMEM_USED
	.align		4
.L_50:
        /*0108*/ 	.byte	0x01, 0x41
	.zero		2


	//----- nvinfo : EIATTR_SPARSE_MMA_MASK
	.align		4
        /*010c*/ 	.byte	0x03, 0x50
        /*010e*/ 	.short	0x0000


	//----- nvinfo : EIATTR_TCGEN05_2CTA_USED
	.align		4
        /*0110*/ 	.byte	0x01, 0x52
	.zero		2


	//----- nvinfo : EIATTR_MAXREG_COUNT
	.align		4
        /*0114*/ 	.byte	0x03, 0x1b
        /*0116*/ 	.short	0x00ff


	//----- nvinfo : EIATTR_NUM_BARRIERS
	.align		4
        /*0118*/ 	.byte	0x02, 0x4c
        /*011a*/ 	.byte	0x01
	.zero		1


	//----- nvinfo : EIATTR_INT_WARP_WIDE_INSTR_OFFSETS
	.align		4
        /*011c*/ 	.byte	0x04, 0x31
        /*011e*/ 	.short	(.L_52 - .L_51)


	//   ....[0]....
.L_51:
        /*0120*/ 	.word	0x00001cd0


	//   ....[1]....
        /*0124*/ 	.word	0x00001ce0


	//   ....[2]....
        /*0128*/ 	.word	0x00003230


	//   ....[3]....
        /*012c*/ 	.word	0x00006540


	//   ....[4]....
        /*0130*/ 	.word	0x00006590


	//----- nvinfo : EIATTR_COOP_GROUP_MASK_REGIDS
	.align		4
.L_52:
        /*0134*/ 	.byte	0x04, 0x29
        /*0136*/ 	.short	(.L_54 - .L_53)


	//   ....[0]....
.L_53:
        /*0138*/ 	.word	0xffffffff


	//   ....[1]....
        /*013c*/ 	.word	0xffffffff


	//   ....[2]....
        /*0140*/ 	.word	0xffffffff


	//   ....[3]....
        /*0144*/ 	.word	0xffffffff


	//----- nvinfo : EIATTR_COOP_GROUP_INSTR_OFFSETS
	.align		4
.L_54:
        /*0148*/ 	.byte	0x04, 0x28
        /*014a*/ 	.short	(.L_56 - .L_55)


	//   ....[0]....
.L_55:
        /*014c*/ 	.word	0x00000070


	//   ....[1]....
        /*0150*/ 	.word	0x00000650


	//   ....[2]....
        /*0154*/ 	.word	0x000063e0


	//   ....[3]....
        /*0158*/ 	.word	0x00006640


	//----- nvinfo : EIATTR_VRC_CTA_INIT_COUNT
	.align		4
.L_56:
        /*015c*/ 	.byte	0x02, 0x4a
        /*015e*/ 	.byte	0x80
	.zero		1


	//----- nvinfo : EIATTR_MBARRIER_INSTR_OFFSETS
	.align		4
        /*0160*/ 	.byte	0x04, 0x39
        /*0162*/ 	.short	(.L_58 - .L_57)


	//   ....[0]....
.L_57:
        /*0164*/ 	.word	0x000002f0
        /*0168*/ 	.word	0x00000007
        /*016c*/ 	.word	0x00000000
        /*0170*/ 	.short	0x010a
        /*0172*/ 	.byte	0xff
	.zero		1


	//   ....[1]....
        /*0174*/ 	.word	0x00000310
        /*0178*/ 	.word	0x00000007
        /*017c*/ 	.word	0x00000000
        /*0180*/ 	.short	0x010a
        /*0182*/ 	.byte	0xff
	.zero		1


	//   ....[2]....
        /*0184*/ 	.word	0x000004d0
        /*0188*/ 	.word	0x00000009
        /*018c*/ 	.word	0x00000000
        /*0190*/ 	.short	0x010a
        /*0192*/ 	.byte	0xff
	.zero		1


	//   ....[3]....
        /*0194*/ 	.word	0x000004f0
        /*0198*/ 	.word	0x00000009
        /*019c*/ 	.word	0x00000000
        /*01a0*/ 	.short	0x010a
        /*01a2*/ 	.byte	0xff
	.zero		1


	//   ....[4]....
        /*01a4*/ 	.word	0x000005d0
        /*01a8*/ 	.word	0x00000005
        /*01ac*/ 	.word	0x00000000
        /*01b0*/ 	.short	0x0101
        /*01b2*/ 	.byte	0xff
	.zero		1


	//   ....[5]....
        /*01b4*/ 	.word	0x00001dc0
        /*01b8*/ 	.word	0x000000ff
        /*01bc*/ 	.word	0x00000000
        /*01c0*/ 	.short	0x0100
        /*01c2*/ 	.byte	0x08
	.zero		1


	//   ....[6]....
        /*01c4*/ 	.word	0x000032c0
        /*01c8*/ 	.word	0x000000ff
        /*01cc*/ 	.word	0x00006008
        /*01d0*/ 	.short	0x0100
        /*01d2*/ 	.byte	0x06
	.zero		1


	//   ....[7]....
        /*01d4*/ 	.word	0x00004220
        /*01d8*/ 	.word	0x000000ff
        /*01dc*/ 	.word	0x00000000
        /*01e0*/ 	.short	0x010a
        /*01e2*/ 	.byte	0x08
	.zero		1


	//   ....[8]....
        /*01e4*/ 	.word	0x000053a0
        /*01e8*/ 	.word	0x000000ff
        /*01ec*/ 	.word	0x00000000
        /*01f0*/ 	.short	0x010a
        /*01f2*/ 	.byte	0x08
	.zero		1


	//   ....[9]....
        /*01f4*/ 	.word	0x00005450
        /*01f8*/ 	.word	0x000000ff
        /*01fc*/ 	.word	0x00006000
        /*0200*/ 	.short	0x0108
        /*0202*/ 	.byte	0x06
	.zero		1


	//   ....[10]....
        /*0204*/ 	.word	0x00005480
        /*0208*/ 	.word	0x000000ff
        /*020c*/ 	.word	0x00006008
        /*0210*/ 	.short	0x0108
        /*0212*/ 	.byte	0x06
	.zero		1


	//   ....[11]....
        /*0214*/ 	.word	0x00006670
        /*0218*/ 	.word	0x00000007
        /*021c*/ 	.word	0x00000000
        /*0220*/ 	.short	0x010a
        /*0222*/ 	.byte	0xff
	.zero		1


	//   ....[12]....
        /*0224*/ 	.word	0x000066d0
        /*0228*/ 	.word	0x00000009
        /*022c*/ 	.word	0x00000000
        /*0230*/ 	.short	0x010a
        /*0232*/ 	.byte	0xff
	.zero		1


	//   ....[13]....
        /*0234*/ 	.word	0x00006720
        /*0238*/ 	.word	0x000000ff
        /*023c*/ 	.word	0x00000000
        /*0240*/ 	.short	0x010a
        /*0242*/ 	.byte	0x08
	.zero		1


	//   ....[14]....
        /*0244*/ 	.word	0x00006750
        /*0248*/ 	.word	0x000000ff
        /*024c*/ 	.word	0x00000000
        /*0250*/ 	.short	0x010a
        /*0252*/ 	.byte	0x08
	.zero		1


	//----- nvinfo : EIATTR_NUM_MBARRIERS
	.align		4
.L_58:
        /*0254*/ 	.byte	0x03, 0x38
        /*0256*/ 	.short	0x0002


	//----- nvinfo : EIATTR_EXIT_INSTR_OFFSETS
	.align		4
        /*0258*/ 	.byte	0x04, 0x1c
        /*025a*/ 	.short	(.L_60 - .L_59)


	//   ....[0]....
.L_59:
        /*025c*/ 	.word	0x00006650


	//----- nvinfo : EIATTR_REQNTID
	.align		4
.L_60:
        /*0260*/ 	.byte	0x04, 0x10
        /*0262*/ 	.short	(.L_62 - .L_61)
.L_61:
        /*0264*/ 	.word	0x00000080
        /*0268*/ 	.word	0x00000001
        /*026c*/ 	.word	0x00000001


	//----- nvinfo : EIATTR_CRS_STACK_SIZE
	.align		4
.L_62:
        /*0270*/ 	.byte	0x04, 0x1e
        /*0272*/ 	.short	(.L_64 - .L_63)
.L_63:
        /*0274*/ 	.word	0x00000000


	//----- nvinfo : EIATTR_CBANK_PARAM_SIZE
	.align		4
.L_64:
        /*0278*/ 	.byte	0x03, 0x19
        /*027a*/ 	.short	0x0050


	//----- nvinfo : EIATTR_PARAM_CBANK
	.align		4
        /*027c*/ 	.byte	0x04, 0x0a
        /*027e*/ 	.short	(.L_66 - .L_65)
	.align		4
.L_65:
        /*0280*/ 	.word	index@(.nv.constant0.matmul_kernel)
        /*0284*/ 	.short	0x0380
        /*0286*/ 	.short	0x0050


	//----- nvinfo : EIATTR_SW_WAR
	.align		4
.L_66:
        /*0288*/ 	.byte	0x04, 0x36
        /*028a*/ 	.short	(.L_68 - .L_67)
.L_67:
        /*028c*/ 	.word	0x00000008
.L_68:


//--------------------- .nv.compat                --------------------------
	.section	.nv.compat,"",@"SHT_CUDA_COMPAT_INFO"
	.align	4
        /*0000*/ 	.byte	0x02, 0x02, 0x02, 0x00, 0x02, 0x05, 0x05, 0x00, 0x02, 0x03, 0x00, 0x00, 0x02, 0x06, 0x01, 0x00


//--------------------- .nv.callgraph             --------------------------
	.section	.nv.callgraph,"",@"SHT_CUDA_CALLGRAPH"
	.align	4
	.sectionentsize	8
	.align		4
        /*0000*/ 	.word	0x00000000
	.align		4
        /*0004*/ 	.word	0xffffffff
	.align		4
        /*0008*/ 	.word	0x00000000
	.align		4
        /*000c*/ 	.word	0xfffffffe
	.align		4
        /*0010*/ 	.word	0x00000000
	.align		4
        /*0014*/ 	.word	0xfffffffd
	.align		4
        /*0018*/ 	.word	0x00000000
	.align		4
        /*001c*/ 	.word	0xfffffffc


//--------------------- .text.matmul_kernel       --------------------------
	.section	.text.matmul_kernel,"ax",@progbits
	.align	128
        .global         matmul_kernel
        .type           matmul_kernel,@function
        .size           matmul_kernel,(.L_x_28 - matmul_kernel)
        .other          matmul_kernel,@"STO_CUDA_ENTRY STV_DEFAULT"
matmul_kernel:
.text.matmul_kernel:
[----:B------:R-:W0:Y:S01]  /*0000*/  LDC R1, c[0x0][0x37c] ;  /* 0x0000df00ff017b82 */ /* 0x000e220000000800 */
[----:B------:R-:W1:Y:S01]  /*0010*/  S2R R38, SR_TID.X ;  /* 0x0000000000267919 */ /* 0x000e620000002100 */
[----:B------:R-:W2:Y:S01]  /*0020*/  LDCU.64 UR18, c[0x0][0x358] ;  /* 0x00006b00ff1277ac */ /* 0x000ea20008000a00 */
[----:B-1----:R-:W-:-:S13]  /*0030*/  ISETP.GE.U32.AND P0, PT, R38, 0x20, PT ;  /* 0x000000202600780c */ /* 0x002fda0003f06070 */
[----:B------:R-:W-:Y:S02]  /*0040*/  VOTEU.ANY UP0, P0 ;  /* 0x0000000000ff7886 */ /* 0x000fe40000000100 */
[----:B0-2---:R-:W-:Y:S05]  /*0050*/  BRA.U UP0, `(.L_x_0) ;  /* 0x0000000500807547 */ /* 0x005fea000b800000 */
[----:B------:R-:W0:Y:S01]  /*0060*/  S2R R11, SR_CgaCtaId ;  /* 0x00000000000b7919 */ /* 0x000e220000008800 */
[----:B------:R-:W-:Y:S01]  /*0070*/  NOP ;  /* 0x0000000000007918 */ /* 0x000fe20000000000 */
[----:B------:R-:W-:-:S04]  /*0080*/  MOV R0, 0x40 ;  /* 0x0000004000007802 */ /* 0x000fc80000000f00 */
[----:B0-----:R-:W-:Y:S02]  /*0090*/  LEA R2, R11, R0, 0x18 ;  /* 0x000000000b027211 */ /* 0x001fe400078ec0ff */
[----:B------:R-:W-:-:S04]  /*00a0*/  MOV R0, 0x400 ;  /* 0x0000040000007802 */ /* 0x000fc80000000f00 */
[----:B------:R-:W0:Y:S01]  /*00b0*/  LDS.U8 R2, [R2] ;  /* 0x0000000002027984 */ /* 0x000e220000000000 */
[----:B------:R-:W-:Y:S02]  /*00c0*/  LEA R0, R11, R0, 0x18 ;  /* 0x000000000b007211 */ /* 0x000fe400078ec0ff */
[----:B0-----:R-:W-:-:S13]  /*00d0*/  ISETP.NE.AND P0, PT, R2, RZ, PT ;  /* 0x000000ff0200720c */ /* 0x001fda0003f05270 */
[----:B------:R-:W-:Y:S05]  /*00e0*/  @P0 BRA `(.L_x_1) ;  /* 0x0000000400440947 */ /* 0x000fea0003800000 */
[C---:B------:R-:W-:Y:S02]  /*00f0*/  LOP3.LUT R2, R11.reuse, 0x1, RZ, 0xc0, !PT ;  /* 0x000000010b027812 */ /* 0x040fe400078ec0ff */
[----:B------:R-:W-:Y:S02]  /*0100*/  LOP3.LUT R5, R11, 0x1, RZ, 0x3c, !PT ;  /* 0x000000010b057812 */ /* 0x000fe400078e3cff */
[----:B------:R-:W-:-:S13]  /*0110*/  ISETP.NE.U32.AND P0, PT, R2, 0x1, PT ;  /* 0x000000010200780c */ /* 0x000fda0003f05070 */
[----:B------:R-:W-:Y:S05]  /*0120*/  @!P0 BRA `(.L_x_2) ;  /* 0x0000000000bc8947 */ /* 0x000fea0003800000 */
[----:B------:R-:W-:Y:S01]  /*0130*/  ELECT P1, URZ, PT ;  /* 0x0000000000ff782f */ /* 0x000fe20003820000 */
[----:B------:R-:W-:-:S12]  /*0140*/  BSSY B0, `(.L_x_2) ;  /* 0x000002d000007945 */ /* 0x000fd80003800000 */
[----:B------:R-:W-:Y:S05]  /*0150*/  @!P1 BRA `(.L_x_3) ;  /* 0x0000000000ac9947 */ /* 0x000fea0003800000 */
[----:B------:R-:W-:-:S05]  /*0160*/  UMOV UR4, 0x1 ;  /* 0x0000000100047882 */ /* 0x000fca0000000000 */
[----:B------:R-:W-:Y:S04]  /*0170*/  DEPBAR.LE SB0, 0x36 ;  /* 0x00008d800000791a */ /* 0x000fe80000000000 */
[----:B------:R-:W0:Y:S02]  /*0180*/  UTCATOMSWS.2CTA.FIND_AND_SET.ALIGN UP1, UR4, UR4 ;  /* 0x00000004000475e3 */ /* 0x000e240008220800 */
[----:B0-----:R-:W-:Y:S01]  /*0190*/  PLOP3.LUT P1, PT, PT, PT, UP1, 0x80, 0x8 ;  /* 0x000000000008781c */ /* 0x001fe20003f2f018 */
[----:B------:R-:W-:-:S03]  /*01a0*/  IMAD.U32 R4, RZ, RZ, UR4 ;  /* 0x00000004ff047e24 */ /* 0x000fc6000f8e00ff */
[----:B------:R-:W-:-:S04]  /*01b0*/  SEL R2, RZ, 0xffffffff, !P1 ;  /* 0xffffffffff027807 */ /* 0x000fc80004800000 */
[----:B------:R-:W-:-:S13]  /*01c0*/  ISETP.NE.AND P1, PT, R2, RZ, PT ;  /* 0x000000ff0200720c */ /* 0x000fda0003f25270 */
[----:B------:R-:W-:Y:S05]  /*01d0*/  @P1 BRA `(.L_x_4) ;  /* 0x0000000000241947 */ /* 0x000fea0003800000 */
.L_x_5:
[----:B------:R-:W-:Y:S05]  /*01e0*/  NANOSLEEP 0x64 ;  /* 0x000000640000795d */ /* 0x000fea0003800000 */
[----:B------:R-:W-:-:S05]  /*01f0*/  UMOV UR4, 0x1 ;  /* 0x0000000100047882 */ /* 0x000fca0000000000 */
[----:B------:R-:W-:Y:S04]  /*0200*/  DEPBAR.LE SB0, 0x36 ;  /* 0x00008d800000791a */ /* 0x000fe80000000000 */
[----:B------:R-:W0:Y:S02]  /*0210*/  UTCATOMSWS.2CTA.FIND_AND_SET.ALIGN UP1, UR4, UR4 ;  /* 0x00000004000475e3 */ /* 0x000e240008220800 */
[----:B0-----:R-:W-:Y:S01]  /*0220*/  PLOP3.LUT P1, PT, PT, PT, UP1, 0x80, 0x8 ;  /* 0x000000000008781c */ /* 0x001fe20003f2f018 */
[----:B------:R-:W-:-:S03]  /*0230*/  IMAD.U32 R4, RZ, RZ, UR4 ;  /* 0x00000004ff047e24 */ /* 0x000fc6000f8e00ff */
[----:B------:R-:W-:-:S04]  /*0240*/  SEL R2, RZ, 0xffffffff, !P1 ;  /* 0xffffffffff027807 */ /* 0x000fc80004800000 */
[----:B------:R-:W-:-:S13]  /*0250*/  ISETP.NE.AND P1, PT, R2, RZ, PT ;  /* 0x000000ff0200720c */ /* 0x000fda0003f25270 */
[----:B------:R-:W-:Y:S05]  /*0260*/  @!P1 BRA `(.L_x_5) ;  /* 0xfffffffc00dc9947 */ /* 0x000fea000383ffff */
.L_x_4:
[----:B------:R-:W-:Y:S01]  /*0270*/  MOV R2, 0x60 ;  /* 0x0000006000027802 */ /* 0x000fe20000000f00 */
[----:B------:R-:W-:Y:S01]  /*0280*/  IMAD.MOV.U32 R10, RZ, RZ, 0x4 ;  /* 0x00000004ff0a7424 */ /* 0x000fe200078e00ff */
[----:B------:R-:W-:Y:S02]  /*0290*/  MOV R3, 0x58 ;  /* 0x0000005800037802 */ /* 0x000fe40000000f00 */
[C---:B------:R-:W-:Y:S02]  /*02a0*/  LEA R6, R11.reuse, R2, 0x18 ;  /* 0x000000020b067211 */ /* 0x040fe400078ec0ff */
[----:B------:R-:W-:-:S03]  /*02b0*/  LEA R7, R11, R3, 0x18 ;  /* 0x000000030b077211 */ /* 0x000fc600078ec0ff */
[----:B------:R-:W0:Y:S01]  /*02c0*/  LDS R2, [R6] ;  /* 0x0000000006027984 */ /* 0x000e220000000800 */
[----:B------:R-:W-:Y:S01]  /*02d0*/  PRMT R9, R5, 0x654, R7 ;  /* 0x0000065405097816 */ /* 0x000fe20000000007 */
[----:B0-----:R-:W-:-:S04]  /*02e0*/  IMAD.U32 R2, R2, -0x80000000, RZ ;  /* 0x8000000002027824 */ /* 0x001fc800078e00ff */
[----:B------:R-:W0:Y:S02]  /*02f0*/  SYNCS.PHASECHK.TRANS64.TRYWAIT P1, [R7+URZ], R2 ;  /* 0x00000002070075a7 */ /* 0x000e2400080211ff */
[----:B0-----:R-:W-:Y:S05]  /*0300*/  @P1 BRA `(.L_x_6) ;  /* 0x0000000000081947 */ /* 0x001fea0003800000 */
[----:B------:R-:W0:Y:S02]  /*0310*/  SYNCS.PHASECHK.TRANS64.TRYWAIT P1, [R7+URZ], R2 ;  /* 0x00000002070075a7 */ /* 0x000e2400080211ff */
[----:B0-----:R-:W-:Y:S05]  /*0320*/  @!P1 BRA `(.L_x_7) ;  /* 0x0000006000cc9947 */ /* 0x001fea0003800000 */
.L_x_6:
[C---:B0-----:R-:W-:Y:S01]  /*0330*/  IMAD.SHL.U32 R3, R4.reuse, 0x20, RZ ;  /* 0x0000002004037824 */ /* 0x041fe200078e00ff */
[----:B------:R-:W-:Y:S01]  /*0340*/  PRMT R8, R5, 0x654, R0 ;  /* 0x0000065405087816 */ /* 0x000fe20000000000 */
[----:B------:R-:W-:Y:S01]  /*0350*/  IMAD.MOV.U32 R13, RZ, RZ, 0x1 ;  /* 0x00000001ff0d7424 */ /* 0x000fe200078e00ff */
[----:B------:R0:W-:Y:S01]  /*0360*/  SYNCS.ARRIVE.TRANS64.RED RZ, [R9+URZ], R10 ;  /* 0x0000000a09ff79a7 */ /* 0x0001e200080004ff */
[----:B------:R-:W-:Y:S01]  /*0370*/  VIADD R7, R4, 0x10 ;  /* 0x0000001004077836 */ /* 0x000fe20000000000 */
[----:B------:R1:W-:Y:S02]  /*0380*/  STS [R0], R3 ;  /* 0x0000000300007388 */ /* 0x0003e40000000800 */
[C---:B------:R-:W-:Y:S02]  /*0390*/  SHF.L.U32 R2, R13.reuse, R4, RZ ;  /* 0x000000040d027219 */ /* 0x040fe400000006ff */
[----:B------:R-:W-:Y:S01]  /*03a0*/  SHF.L.U32 R7, R13, R7, RZ ;  /* 0x000000070d077219 */ /* 0x000fe200000006ff */
[----:B------:R1:W-:Y:S01]  /*03b0*/  STAS [R8.64], R4 ;  /* 0x0000000408007dbd */ /* 0x0003e2000c0008ff */
[----:B0-----:R-:W-:-:S02]  /*03c0*/  MOV R10, 0x50 ;  /* 0x00000050000a7802 */ /* 0x001fc40000000f00 */
[----:B------:R-:W-:Y:S02]  /*03d0*/  LOP3.LUT R2, R7, R2, RZ, 0xfc, !PT ;  /* 0x0000000207027212 */ /* 0x000fe400078efcff */
[----:B------:R-:W-:-:S05]  /*03e0*/  LEA R7, R11, R10, 0x18 ;  /* 0x0000000a0b077211 */ /* 0x000fca00078ec0ff */
[----:B------:R1:W-:Y:S04]  /*03f0*/  ATOMS.OR RZ, [R7], R2 ;  /* 0x0000000207ff738c */ /* 0x0003e80003000000 */
[----:B------:R1:W-:Y:S02]  /*0400*/  ATOMS.XOR RZ, [R6], R13 ;  /* 0x0000000d06ff738c */ /* 0x0003e40003800000 */
.L_x_3:
[----:B------:R-:W-:Y:S05]  /*0410*/  BSYNC B0 ;  /* 0x0000000000007941 */ /* 0x000fea0003800000 */
.L_x_2:
[----:B------:R-:W-:Y:S05]  /*0420*/  @P0 BRA `(.L_x_8) ;  /* 0x0000000000840947 */ /* 0x000fea0003800000 */
[----:B------:R-:W-:Y:S05]  /*0430*/  WARPSYNC.ALL ;  /* 0x0000000000007948 */ /* 0x000fea0003800000 */
[----:B------:R-:W-:Y:S01]  /*0440*/  NOP ;  /* 0x0000000000007918 */ /* 0x000fe20000000000 */
[----:B------:R-:W-:-:S13]  /*0450*/  ELECT P0, URZ, PT ;  /* 0x0000000000ff782f */ /* 0x000fda0003800000 */
[----:B------:R-:W-:Y:S05]  /*0460*/  @!P0 BRA `(.L_x_8) ;  /* 0x0000000000748947 */ /* 0x000fea0003800000 */
[----:B-1----:R-:W-:Y:S02]  /*0470*/  MOV R2, 0x60 ;  /* 0x0000006000027802 */ /* 0x002fe40000000f00 */
[----:B------:R-:W-:Y:S02]  /*0480*/  MOV R4, 0x58 ;  /* 0x0000005800047802 */ /* 0x000fe40000000f00 */
[C---:B------:R-:W-:Y:S02]  /*0490*/  LEA R6, R11.reuse, R2, 0x18 ;  /* 0x000000020b067211 */ /* 0x040fe400078ec0ff */
[----:B------:R-:W-:-:S03]  /*04a0*/  LEA R9, R11, R4, 0x18 ;  /* 0x000000040b097211 */ /* 0x000fc600078ec0ff */
[----:B------:R-:W0:Y:S02]  /*04b0*/  LDS R2, [R6] ;  /* 0x0000000006027984 */ /* 0x000e240000000800 */
[----:B0-----:R-:W-:-:S04]  /*04c0*/  IMAD.U32 R2, R2, -0x80000000, RZ ;  /* 0x8000000002027824 */ /* 0x001fc800078e00ff */
[----:B------:R-:W0:Y:S02]  /*04d0*/  SYNCS.PHASECHK.TRANS64.TRYWAIT P0, [R9+URZ], R2 ;  /* 0x00000002090075a7 */ /* 0x000e2400080011ff */
[----:B0-----:R-:W-:Y:S05]  /*04e0*/  @P0 BRA `(.L_x_9) ;  /* 0x0000000000080947 */ /* 0x001fea0003800000 */
[----:B------:R-:W0:Y:S02]  /*04f0*/  SYNCS.PHASECHK.TRANS64.TRYWAIT P0, [R9+URZ], R2 ;  /* 0x00000002090075a7 */ /* 0x000e2400080011ff */
[----:B0-----:R-:W-:Y:S05]  /*0500*/  @!P0 BRA `(.L_x_10) ;  /* 0x00000060006c8947 */ /* 0x001fea0003800000 */
.L_x_9:
[----:B------:R-:W1:Y:S01]  /*0510*/  LDS R2, [R0] ;  /* 0x0000000000027984 */ /* 0x000e620000000800 */
[----:B------:R-:W-:Y:S01]  /*0520*/  IMAD.MOV.U32 R13, RZ, RZ, 0x1 ;  /* 0x00000001ff0d7424 */ /* 0x000fe200078e00ff */
[----:B------:R-:W-:Y:S01]  /*0530*/  PRMT R5, R5, 0x654, R9 ;  /* 0x0000065405057816 */ /* 0x000fe20000000009 */
[C---:B01----:R-:W-:Y:S02]  /*0540*/  IMAD.SHL.U32 R3, R2.reuse, 0x20, RZ ;  /* 0x0000002002037824 */ /* 0x043fe400078e00ff */
[----:B------:R-:W-:Y:S01]  /*0550*/  VIADD R4, R2, 0x10 ;  /* 0x0000001002047836 */ /* 0x000fe20000000000 */
[C---:B------:R-:W-:Y:S02]  /*0560*/  SHF.L.U32 R2, R13.reuse, R2, RZ ;  /* 0x000000020d027219 */ /* 0x040fe400000006ff */
[----:B------:R0:W-:Y:S02]  /*0570*/  STS [R0], R3 ;  /* 0x0000000300007388 */ /* 0x0001e40000000800 */
[----:B------:R-:W-:-:S02]  /*0580*/  SHF.L.U32 R7, R13, R4, RZ ;  /* 0x000000040d077219 */ /* 0x000fc400000006ff */
[----:B------:R-:W-:Y:S02]  /*0590*/  MOV R4, 0x50 ;  /* 0x0000005000047802 */ /* 0x000fe40000000f00 */
[----:B------:R-:W-:Y:S02]  /*05a0*/  LOP3.LUT R2, R7, R2, RZ, 0xfc, !PT ;  /* 0x0000000207027212 */ /* 0x000fe400078efcff */
[----:B------:R-:W-:-:S05]  /*05b0*/  LEA R11, R11, R4, 0x18 ;  /* 0x000000040b0b7211 */ /* 0x000fca00078ec0ff */
[----:B------:R0:W-:Y:S01]  /*05c0*/  ATOMS.OR RZ, [R11], R2 ;  /* 0x000000020bff738c */ /* 0x0001e20003000000 */
[----:B------:R0:W-:Y:S03]  /*05d0*/  SYNCS.ARRIVE.TRANS64.RED.A1T0 RZ, [R5+URZ], RZ ;  /* 0x000000ff05ff79a7 */ /* 0x0001e600081004ff */
[----:B------:R0:W-:Y:S01]  /*05e0*/  ATOMS.XOR RZ, [R6], R13 ;  /* 0x0000000d06ff738c */ /* 0x0001e20003800000 */
[----:B------:R-:W-:Y:S05]  /*05f0*/  BRA `(.L_x_8) ;  /* 0x0000000000107947 */ /* 0x000fea0003800000 */
.L_x_1:
[----:B------:R-:W-:Y:S01]  /*0600*/  IMAD.MOV.U32 R3, RZ, RZ, -0x1 ;  /* 0xffffffffff037424 */ /* 0x000fe200078e00ff */
[----:B------:R-:W-:-:S04]  /*0610*/  MOV R2, 0x640 ;  /* 0x0000064000027802 */ /* 0x000fc80000000f00 */
[----:B------:R0:W-:Y:S03]  /*0620*/  STS [R0], R3 ;  /* 0x0000000300007388 */ /* 0x0001e60000000800 */
[----:B0-----:R-:W-:Y:S05]  /*0630*/  CALL.REL.NOINC `($__internal_1_$__cuda_sm10x_tcgen05_guardrail_trap_phase_invalid_during_alloc) ;  /* 0x00000060005c7944 */ /* 0x001fea0003c00000 */
.L_x_8:
[----:B------:R-:W-:Y:S05]  /*0640*/  WARPSYNC.ALL ;  /* 0x0000000000007948 */ /* 0x000fea0003800000 */
[----:B------:R-:W-:Y:S01]  /*0650*/  NOP ;  /* 0x0000000000007918 */ /* 0x000fe20000000000 */
.L_x_0:
[----:B------:R-:W2:Y:S08]  /*0660*/  LDC.64 R16, c[0x0][0x398] ;  /* 0x0000e600ff107b82 */ /* 0x000eb00000000a00 */
[----:B------:R-:W3:Y:S02]  /*0670*/  S2UR UR5, SR_CgaSize ;  /* 0x00000000000579c3 */ /* 0x000ee40000008a00 */
[----:B---3--:R-:W-:-:S12]  /*0680*/  UIMAD UR5, UR5, -0xa0, URZ ;  /* 0xffffff60050578a4 */ /* 0x008fd8000f8e02ff */
[----:B------:R-:W3:Y:S01]  /*0690*/  LDCU UR5, c[0x0][UR5+0x2b0] ;  /* 0x00005600050577ac */ /* 0x000ee20008000800 */
[----:B------:R-:W-:Y:S02]  /*06a0*/  LOP3.LUT R36, R38, 0x3f, RZ, 0xc0, !PT ;  /* 0x0000003f26247812 */ /* 0x000fe400078ec0ff */
[----:B------:R-:W-:Y:S01]  /*06b0*/  SHF.R.U32.HI R39, RZ, 0x6, R38 ;  /* 0x00000006ff277819 */ /* 0x000fe20000011626 */
[----:B------:R-:W-:Y:S01]  /*06c0*/  UMOV UR6, 0x400 ;  /* 0x0000040000067882 */ /* 0x000fe20000000000 */
[----:B------:R-:W4:Y:S01]  /*06d0*/  LDCU.128 UR12, c[0x0][0x380] ;  /* 0x00007000ff0c77ac */ /* 0x000f220008000c00 */
[----:B------:R-:W5:Y:S01]  /*06e0*/  S2UR UR4, SR_CTAID.X ;  /* 0x00000000000479c3 */ /* 0x000f620000002500 */
[----:B------:R-:W-:-:S07]  /*06f0*/  SGXT.U32 R39, R39, 0x1 ;  /* 0x000000012727781a */ /* 0x000fce0000000000 */
[----:B------:R-:W0:Y:S02]  /*0700*/  S2UR UR9, SR_CgaCtaId ;  /* 0x00000000000979c3 */ /* 0x000e240000008800 */
[----:B012---:R-:W-:Y:S01]  /*0710*/  VIADD R0, R17, 0x3f ;  /* 0x0000003f11007836 */ /* 0x007fe20000000000 */
[----:B------:R-:W-:-:S05]  /*0720*/  IABS R12, R16 ;  /* 0x00000010000c7213 */ /* 0x000fca0000000000 */
[----:B------:R-:W0:Y:S01]  /*0730*/  LDC.64 R104, c[0x0][0x3a0] ;  /* 0x0000e800ff687b82 */ /* 0x000e220000000a00 */
[----:B------:R-:W-:Y:S02]  /*0740*/  IABS R23, R17 ;  /* 0x0000001100177213 */ /* 0x000fe40000000000 */
[----:B------:R-:W-:-:S05]  /*0750*/  SHF.R.S32.HI R3, RZ, 0x1f, R0 ;  /* 0x0000001fff037819 */ /* 0x000fca0000011400 */
[----:B------:R-:W-:Y:S01]  /*0760*/  BAR.SYNC.DEFER_BLOCKING 0x0 ;  /* 0x0000000000007b1d */ /* 0x000fe20000010000 */
[----:B------:R-:W-:Y:S02]  /*0770*/  ISETP.NE.AND P4, PT, R16, RZ, PT ;  /* 0x000000ff1000720c */ /* 0x000fe40003f85270 */
[----:B------:R-:W-:Y:S02]  /*0780*/  LEA.HI R3, R3, R0, RZ, 0x6 ;  /* 0x0000000003037211 */ /* 0x000fe400078f30ff */
[----:B-----5:R-:W-:-:S03]  /*0790*/  I2FP.F32.U32 R5, UR4 ;  /* 0x0000000400057c45 */ /* 0x020fc60008201000 */
[----:B------:R-:W1:Y:S01]  /*07a0*/  LDC.64 R106, c[0x0][0x3a8] ;  /* 0x0000ea00ff6a7b82 */ /* 0x000e620000000a00 */
[----:B------:R-:W-:Y:S01]  /*07b0*/  SHF.R.S32.HI R3, RZ, 0x6, R3 ;  /* 0x00000006ff037819 */ /* 0x000fe20000011403 */
[----:B---3--:R-:W-:Y:S01]  /*07c0*/  FMUL R5, R5, UR5 ;  /* 0x0000000505057c20 */ /* 0x008fe20008400000 */
[----:B------:R-:W-:-:S03]  /*07d0*/  ULOP3.LUT UR4, UR9, 0x1, URZ, 0xc0, !UPT ;  /* 0x0000000109047892 */ /* 0x000fc6000f8ec0ff */
[----:B------:R-:W-:Y:S01]  /*07e0*/  IMAD.SHL.U32 R4, R3, 0x8, RZ ;  /* 0x0000000803047824 */ /* 0x000fe200078e00ff */
[----:B------:R-:W-:Y:S01]  /*07f0*/  ULEA UR6, UR9, UR6, 0x18 ;  /* 0x0000000609067291 */ /* 0x000fe2000f8ec0ff */
[----:B------:R-:W-:Y:S01]  /*0800*/  UMOV UR5, 0x1 ;  /* 0x0000000100057882 */ /* 0x000fe20000000000 */
[----:B------:R-:W-:Y:S02]  /*0810*/  F2I.U32.TRUNC.NTZ R5, R5 ;  /* 0x0000000500057305 */ /* 0x000fe4000020f000 */
[----:B------:R-:W-:Y:S01]  /*0820*/  IABS R7, R4 ;  /* 0x0000000400077213 */ /* 0x000fe20000000000 */
[----:B------:R-:W-:Y:S01]  /*0830*/  UIADD3 UR8, UPT, UPT, UR6, 0x6000, URZ ;  /* 0x0000600006087890 */ /* 0x000fe2000fffe0ff */
[----:B0-----:R-:W-:-:S04]  /*0840*/  VIADD R108, R104, 0x3f ;  /* 0x0000003f686c7836 */ /* 0x001fc80000000000 */
[----:B------:R-:W0:Y:S01]  /*0850*/  I2F.RP R0, R7 ;  /* 0x0000000700007306 */ /* 0x000e220000209400 */
[----:B------:R-:W2:Y:S07]  /*0860*/  LDS R14, [UR6] ;  /* 0x00000006ff0e7984 */ /* 0x000eae0008000800 */
[----:B0-----:R-:W0:Y:S02]  /*0870*/  MUFU.RCP R0, R0 ;  /* 0x0000000000007308 */ /* 0x001e240000001000 */
[----:B0-----:R-:W-:Y:S01]  /*0880*/  VIADD R2, R0, 0xffffffe ;  /* 0x0ffffffe00027836 */ /* 0x001fe20000000000 */
[----:B------:R-:W-:-:S05]  /*0890*/  IABS R0, R5 ;  /* 0x0000000500007213 */ /* 0x000fca0000000000 */
[----:B------:R0:W3:Y:S01]  /*08a0*/  F2I.FTZ.U32.TRUNC.NTZ R3, R2 ;  /* 0x0000000200037305 */ /* 0x0000e2000021f000 */
[----:B--2---:R-:W-:Y:S01]  /*08b0*/  R2UR UR24, R14 ;  /* 0x000000000e1872ca */ /* 0x004fe200000e0000 */
[----:B0-----:R-:W-:Y:S02]  /*08c0*/  IMAD.MOV.U32 R2, RZ, RZ, RZ ;  /* 0x000000ffff027224 */ /* 0x001fe400078e00ff */
[----:B---3--:R-:W-:-:S04]  /*08d0*/  IMAD.MOV R6, RZ, RZ, -R3 ;  /* 0x000000ffff067224 */ /* 0x008fc800078e0a03 */
[----:B------:R-:W-:Y:S01]  /*08e0*/  IMAD R9, R6, R7, RZ ;  /* 0x0000000706097224 */ /* 0x000fe200078e02ff */
[----:B------:R-:W-:-:S03]  /*08f0*/  IABS R6, R4 ;  /* 0x0000000400067213 */ /* 0x000fc60000000000 */
[----:B------:R-:W-:-:S04]  /*0900*/  IMAD.HI.U32 R3, R3, R9, R2 ;  /* 0x0000000903037227 */ /* 0x000fc800078e0002 */
[----:B------:R-:W-:Y:S02]  /*0910*/  IMAD.MOV R2, RZ, RZ, -R6 ;  /* 0x000000ffff027224 */ /* 0x000fe400078e0a06 */
[----:B------:R-:W-:-:S04]  /*0920*/  IMAD.HI.U32 R3, R3, R0, RZ ;  /* 0x0000000003037227 */ /* 0x000fc800078e00ff */
[----:B------:R-:W-:Y:S01]  /*0930*/  IMAD R0, R3, R2, R0 ;  /* 0x0000000203007224 */ /* 0x000fe200078e0200 */
[----:B------:R-:W-:Y:S04]  /*0940*/  BAR.SYNC.DEFER_BLOCKING 0x0 ;  /* 0x0000000000007b1d */ /* 0x000fe80000010000 */
[----:B------:R-:W-:-:S13]  /*0950*/  ISETP.GT.U32.AND P1, PT, R7, R0, PT ;  /* 0x000000000700720c */ /* 0x000fda0003f24070 */
[----:B------:R-:W-:Y:S02]  /*0960*/  @!P1 IMAD.IADD R0, R0, 0x1, -R7 ;  /* 0x0000000100009824 */ /* 0x000fe400078e0a07 */
[----:B------:R-:W-:Y:S01]  /*0970*/  @!P1 VIADD R3, R3, 0x1 ;  /* 0x0000000103039836 */ /* 0x000fe20000000000 */
[----:B------:R-:W-:Y:S02]  /*0980*/  ISETP.NE.AND P1, PT, R4, RZ, PT ;  /* 0x000000ff0400720c */ /* 0x000fe40003f25270 */
[----:B------:R-:W-:Y:S02]  /*0990*/  ISETP.GE.U32.AND P0, PT, R0, R7, PT ;  /* 0x000000070000720c */ /* 0x000fe40003f06070 */
[----:B------:R-:W-:-:S04]  /*09a0*/  LOP3.LUT R0, R5, R4, RZ, 0x3c, !PT ;  /* 0x0000000405007212 */ /* 0x000fc800078e3cff */
[----:B------:R-:W-:Y:S01]  /*09b0*/  ISETP.GE.AND P2, PT, R0, RZ, PT ;  /* 0x000000ff0000720c */ /* 0x000fe20003f46270 */
[----:B------:R-:W-:-:S06]  /*09c0*/  VIADD R0, R16, 0x7f ;  /* 0x0000007f10007836 */ /* 0x000fcc0000000000 */
[----:B------:R-:W-:-:S04]  /*09d0*/  @P0 VIADD R3, R3, 0x1 ;  /* 0x0000000103030836 */ /* 0x000fc80000000000 */
[----:B------:R-:W-:Y:S01]  /*09e0*/  IMAD.MOV.U32 R2, RZ, RZ, R3 ;  /* 0x000000ffff027224 */ /* 0x000fe200078e0003 */
[----:B------:R-:W-:-:S03]  /*09f0*/  SHF.R.S32.HI R3, RZ, 0x1f, R0 ;  /* 0x0000001fff037819 */ /* 0x000fc60000011400 */
[----:B------:R-:W-:Y:S01]  /*0a00*/  @!P2 IMAD.MOV R2, RZ, RZ, -R2 ;  /* 0x000000ffff02a224 */ /* 0x000fe200078e0a02 */
[----:B------:R-:W-:Y:S02]  /*0a10*/  @!P1 LOP3.LUT R2, RZ, R4, RZ, 0x33, !PT ;  /* 0x00000004ff029212 */ /* 0x000fe400078e33ff */
[----:B------:R-:W-:-:S03]  /*0a20*/  LEA.HI R3, R3, R0, RZ, 0x7 ;  /* 0x0000000003037211 */ /* 0x000fc600078f38ff */
[----:B------:R-:W-:Y:S02]  /*0a30*/  IMAD.SHL.U32 R8, R2, 0x8, RZ ;  /* 0x0000000802087824 */ /* 0x000fe400078e00ff */
[----:B------:R-:W-:-:S03]  /*0a40*/  IMAD.MOV R2, RZ, RZ, -R2 ;  /* 0x000000ffff027224 */ /* 0x000fc600078e0a02 */
[----:B------:R-:W-:Y:S01]  /*0a50*/  LEA.HI.SX32 R3, R3, -R8, 0x19 ;  /* 0x8000000803037211 */ /* 0x000fe200078fcaff */
[----:B------:R-:W-:-:S03]  /*0a60*/  IMAD R10, R4, R2, R5 ;  /* 0x00000002040a7224 */ /* 0x000fc600078e0205 */
[----:B------:R-:W-:Y:S02]  /*0a70*/  VIMNMX R11, PT, PT, R3, 0x8, PT ;  /* 0x00000008030b7848 */ /* 0x000fe40003fe0100 */
[----:B------:R-:W-:Y:S02]  /*0a80*/  IABS R9, R10 ;  /* 0x0000000a00097213 */ /* 0x000fe40000000000 */
[-C--:B------:R-:W-:Y:S02]  /*0a90*/  IABS R7, R11.reuse ;  /* 0x0000000b00077213 */ /* 0x080fe40000000000 */
[----:B------:R-:W-:Y:S02]  /*0aa0*/  IABS R4, R11 ;  /* 0x0000000b00047213 */ /* 0x000fe40000000000 */
[----:B------:R-:W0:Y:S08]  /*0ab0*/  I2F.RP R0, R7 ;  /* 0x0000000700007306 */ /* 0x000e300000209400 */
[----:B0-----:R-:W0:Y:S02]  /*0ac0*/  MUFU.RCP R0, R0 ;  /* 0x0000000000007308 */ /* 0x001e240000001000 */
[----:B0-----:R-:W-:-:S02]  /*0ad0*/  VIADD R3, R0, 0xffffffe ;  /* 0x0ffffffe00037836 */ /* 0x001fc40000000000 */
[----:B------:R-:W-:-:S04]  /*0ae0*/  IMAD.MOV R0, RZ, RZ, -R4 ;  /* 0x000000ffff007224 */ /* 0x000fc800078e0a04 */
[----:B------:R-:W0:Y:S08]  /*0af0*/  I2F.RP R4, R23 ;  /* 0x0000001700047306 */ /* 0x000e300000209400 */
[----:B------:R-:W2:Y:S08]  /*0b00*/  F2I.FTZ.U32.TRUNC.NTZ R3, R3 ;  /* 0x0000000300037305 */ /* 0x000eb0000021f000 */
[----:B0-----:R-:W0:Y:S01]  /*0b10*/  MUFU.RCP R4, R4 ;  /* 0x0000000400047308 */ /* 0x001e220000001000 */
[----:B--2---:R-:W-:-:S04]  /*0b20*/  IMAD.MOV R6, RZ, RZ, -R3 ;  /* 0x000000ffff067224 */ /* 0x004fc800078e0a03 */
[----:B------:R-:W-:-:S04]  /*0b30*/  IMAD.MOV.U32 R2, RZ, RZ, R6 ;  /* 0x000000ffff027224 */ /* 0x000fc800078e0006 */
[----:B------:R-:W-:Y:S02]  /*0b40*/  IMAD R5, R2, R7, RZ ;  /* 0x0000000702057224 */ /* 0x000fe400078e02ff */
[----:B------:R-:W-:Y:S02]  /*0b50*/  IMAD.MOV.U32 R2, RZ, RZ, RZ ;  /* 0x000000ffff027224 */ /* 0x000fe400078e00ff */
[----:B0-----:R-:W-:Y:S02]  /*0b60*/  VIADD R4, R4, 0xffffffe ;  /* 0x0ffffffe04047836 */ /* 0x001fe40000000000 */
[----:B------:R-:W-:Y:S02]  /*0b70*/  IMAD.HI.U32 R2, R3, R5, R2 ;  /* 0x0000000503027227 */ /* 0x000fe400078e0002 */
[----:B------:R-:W0:Y:S04]  /*0b80*/  I2F.RP R3, R12 ;  /* 0x0000000c00037306 */ /* 0x000e280000209400 */
[----:B------:R-:W-:-:S04]  /*0b90*/  IMAD.HI.U32 R2, R2, R9, RZ ;  /* 0x0000000902027227 */ /* 0x000fc800078e00ff */
[----:B------:R-:W-:Y:S02]  /*0ba0*/  IMAD R0, R2, R0, R9 ;  /* 0x0000000002007224 */ /* 0x000fe400078e0209 */
[----:B------:R-:W2:Y:S03]  /*0bb0*/  F2I.FTZ.U32.TRUNC.NTZ R9, R4 ;  /* 0x0000000400097305 */ /* 0x000ea6000021f000 */
[----:B------:R-:W-:-:S05]  /*0bc0*/  ISETP.GT.U32.AND P1, PT, R7, R0, PT ;  /* 0x000000000700720c */ /* 0x000fca0003f24070 */
[----:B0-----:R-:W0:Y:S01]  /*0bd0*/  MUFU.RCP R3, R3 ;  /* 0x0000000300037308 */ /* 0x001e220000001000 */
[----:B--2---:R-:W-:-:S07]  /*0be0*/  IMAD.MOV R4, RZ, RZ, -R9 ;  /* 0x000000ffff047224 */ /* 0x004fce00078e0a09 */
[----:B------:R-:W-:Y:S02]  /*0bf0*/  @!P1 IMAD.IADD R0, R0, 0x1, -R7 ;  /* 0x0000000100009824 */ /* 0x000fe400078e0a07 */
[----:B------:R-:W-:Y:S01]  /*0c00*/  @!P1 VIADD R2, R2, 0x1 ;  /* 0x0000000102029836 */ /* 0x000fe20000000000 */
[----:B------:R-:W-:Y:S02]  /*0c10*/  ISETP.NE.AND P1, PT, R11, RZ, PT ;  /* 0x000000ff0b00720c */ /* 0x000fe40003f25270 */
[----:B------:R-:W-:Y:S02]  /*0c20*/  ISETP.GE.U32.AND P0, PT, R0, R7, PT ;  /* 0x000000070000720c */ /* 0x000fe40003f06070 */
[----:B------:R-:W-:Y:S01]  /*0c30*/  LOP3.LUT R0, R10, R11, RZ, 0x3c, !PT ;  /* 0x0000000b0a007212 */ /* 0x000fe200078e3cff */
[----:B0-----:R-:W-:-:S03]  /*0c40*/  VIADD R6, R3, 0xffffffe ;  /* 0x0ffffffe03067836 */ /* 0x001fc60000000000 */
[----:B------:R-:W-:Y:S01]  /*0c50*/  ISETP.GE.AND P2, PT, R0, RZ, PT ;  /* 0x000000ff0000720c */ /* 0x000fe20003f46270 */
[----:B------:R0:W2:Y:S06]  /*0c60*/  F2I.FTZ.U32.TRUNC.NTZ R7, R6 ;  /* 0x0000000600077305 */ /* 0x0000ac000021f000 */
[----:B------:R-:W-:Y:S02]  /*0c70*/  @P0 VIADD R2, R2, 0x1 ;  /* 0x0000000102020836 */ /* 0x000fe40000000000 */
[----:B0-----:R-:W-:Y:S02]  /*0c80*/  IMAD.MOV.U32 R6, RZ, RZ, RZ ;  /* 0x000000ffff067224 */ /* 0x001fe400078e00ff */
[----:B------:R-:W-:-:S04]  /*0c90*/  IMAD.MOV.U32 R13, RZ, RZ, R2 ;  /* 0x000000ffff0d7224 */ /* 0x000fc800078e0002 */
[----:B------:R-:W-:Y:S01]  /*0ca0*/  @!P2 IMAD.MOV R13, RZ, RZ, -R13 ;  /* 0x000000ffff0da224 */ /* 0x000fe200078e0a0d */
[----:B------:R-:W-:Y:S01]  /*0cb0*/  @!P1 LOP3.LUT R13, RZ, R11, RZ, 0x33, !PT ;  /* 0x0000000bff0d9212 */ /* 0x000fe200078e33ff */
[----:B--2---:R-:W-:-:S04]  /*0cc0*/  IMAD.MOV R5, RZ, RZ, -R7 ;  /* 0x000000ffff057224 */ /* 0x004fc800078e0a07 */
[----:B------:R-:W-:-:S04]  /*0cd0*/  IMAD.MOV R0, RZ, RZ, -R13 ;  /* 0x000000ffff007224 */ /* 0x000fc800078e0a0d */
[----:B------:R-:W-:-:S04]  /*0ce0*/  IMAD R0, R11, R0, R10 ;  /* 0x000000000b007224 */ /* 0x000fc800078e020a */
[----:B------:R-:W-:-:S05]  /*0cf0*/  IMAD.IADD R0, R8, 0x1, R0 ;  /* 0x0000000108007824 */ /* 0x000fca00078e0200 */
[----:B------:R-:W-:Y:S01]  /*0d00*/  LEA R3, R0, UR4, 0x1 ;  /* 0x0000000400037c11 */ /* 0x000fe2000f8e08ff */
[----:B------:R-:W-:-:S04]  /*0d10*/  USHF.L.U32 UR4, UR4, 0x5, URZ ;  /* 0x0000000504047899 */ /* 0x000fc800080006ff */
[----:B------:R-:W-:Y:S02]  /*0d20*/  IMAD.U32 R2, R3, 0x40, R36 ;  /* 0x0000004003027824 */ /* 0x000fe400078e0024 */
[----:B------:R-:W-:Y:S01]  /*0d30*/  IMAD R3, R5, R12, RZ ;  /* 0x0000000c05037224 */ /* 0x000fe200078e02ff */
[----:B------:R-:W-:Y:S02]  /*0d40*/  SHF.R.U32.HI R5, RZ, 0x5, R38 ;  /* 0x00000005ff057819 */ /* 0x000fe40000011626 */
[----:B------:R-:W-:Y:S01]  /*0d50*/  IABS R8, R2 ;  /* 0x0000000200087213 */ /* 0x000fe20000000000 */
[----:B------:R-:W-:Y:S01]  /*0d60*/  IMAD.HI.U32 R6, R7, R3, R6 ;  /* 0x0000000307067227 */ /* 0x000fe200078e0006 */
[----:B------:R-:W-:-:S03]  /*0d70*/  ISETP.GE.AND P6, PT, R2, RZ, PT ;  /* 0x000000ff0200720c */ /* 0x000fc60003fc6270 */
[----:B------:R-:W-:Y:S02]  /*0d80*/  IMAD.MOV.U32 R3, RZ, RZ, R8 ;  /* 0x000000ffff037224 */ /* 0x000fe400078e0008 */
[----:B------:R-:W-:Y:S02]  /*0d90*/  IMAD.SHL.U32 R0, R5, 0x200000, RZ ;  /* 0x0020000005007824 */ /* 0x000fe400078e00ff */
[----:B------:R-:W-:-:S03]  /*0da0*/  IMAD.HI.U32 R6, R6, R3, RZ ;  /* 0x0000000306067227 */ /* 0x000fc600078e00ff */
[----:B------:R-:W-:Y:S01]  /*0db0*/  LOP3.LUT R0, R0, 0x600000, RZ, 0xc0, !PT ;  /* 0x0060000000007812 */ /* 0x000fe200078ec0ff */
[----:B------:R-:W-:Y:S02]  /*0dc0*/  IMAD.MOV R6, RZ, RZ, -R6 ;  /* 0x000000ffff067224 */ /* 0x000fe400078e0a06 */
[----:B------:R-:W-:Y:S01]  /*0dd0*/  IMAD R7, R4, R23, RZ ;  /* 0x0000001704077224 */ /* 0x000fe200078e02ff */
[----:B------:R-:W-:Y:S01]  /*0de0*/  R2UR UR7, R0 ;  /* 0x00000000000772ca */ /* 0x000fe200000e0000 */
[C---:B------:R-:W-:Y:S02]  /*0df0*/  IMAD R3, R12.reuse, R6, R3 ;  /* 0x000000060c037224 */ /* 0x040fe400078e0203 */
[----:B------:R-:W-:Y:S02]  /*0e00*/  IMAD.SHL.U32 R0, R13, 0x40, RZ ;  /* 0x000000400d007824 */ /* 0x000fe400078e00ff */
[----:B------:R-:W-:Y:S01]  /*0e10*/  IMAD.MOV.U32 R8, RZ, RZ, RZ ;  /* 0x000000ffff087224 */ /* 0x000fe200078e00ff */
[----:B------:R-:W-:-:S02]  /*0e20*/  ISETP.GT.U32.AND P0, PT, R12, R3, PT ;  /* 0x000000030c00720c */ /* 0x000fc40003f04070 */
[----:B------:R-:W-:Y:S01]  /*0e30*/  LOP3.LUT R4, R0, UR4, R39, 0xfe, !PT ;  /* 0x0000000400047c12 */ /* 0x000fe2000f8efe27 */
[----:B------:R-:W-:-:S03]  /*0e40*/  IMAD.HI.U32 R8, R9, R7, R8 ;  /* 0x0000000709087227 */ /* 0x000fc600078e0008 */
[----:B------:R-:W-:Y:S01]  /*0e50*/  LOP3.LUT R6, R4, 0x2, RZ, 0xfc, !PT ;  /* 0x0000000204067812 */ /* 0x000fe200078efcff */
[----:B------:R-:W-:Y:S01]  /*0e60*/  UIADD3 UR7, UPT, UPT, UR24, UR7, URZ ;  /* 0x0000000718077290 */ /* 0x000fe2000fffe0ff */
[----:B------:R-:W-:Y:S02]  /*0e70*/  IABS R11, R4 ;  /* 0x00000004000b7213 */ /* 0x000fe40000000000 */
[----:B------:R-:W-:Y:S02]  /*0e80*/  ISETP.GE.AND P3, PT, R6, RZ, PT ;  /* 0x000000ff0600720c */ /* 0x000fe40003f66270 */
[----:B------:R-:W-:Y:S01]  /*0e90*/  IABS R13, R6 ;  /* 0x00000006000d7213 */ /* 0x000fe20000000000 */
[----:B------:R-:W-:Y:S01]  /*0ea0*/  @!P0 IMAD.IADD R3, R3, 0x1, -R12 ;  /* 0x0000000103038824 */ /* 0x000fe200078e0a0c */
[----:B------:R-:W-:Y:S01]  /*0eb0*/  LOP3.LUT R14, R4, 0x4, RZ, 0xfc, !PT ;  /* 0x00000004040e7812 */ /* 0x000fe200078efcff */
[----:B------:R-:W-:Y:S01]  /*0ec0*/  IMAD.HI.U32 R6, R8, R11, RZ ;  /* 0x0000000b08067227 */ /* 0x000fe200078e00ff */
[----:B------:R-:W-:-:S02]  /*0ed0*/  LOP3.LUT R21, R4, 0x8, RZ, 0xfc, !PT ;  /* 0x0000000804157812 */ /* 0x000fc400078efcff */
[----:B------:R-:W-:Y:S01]  /*0ee0*/  ISETP.GT.U32.AND P0, PT, R12, R3, PT ;  /* 0x000000030c00720c */ /* 0x000fe20003f04070 */
[----:B------:R-:W-:Y:S01]  /*0ef0*/  IMAD.MOV R6, RZ, RZ, -R6 ;  /* 0x000000ffff067224 */ /* 0x000fe200078e0a06 */
[----:B------:R-:W-:Y:S01]  /*0f00*/  IABS R15, R14 ;  /* 0x0000000e000f7213 */ /* 0x000fe20000000000 */
[----:B------:R-:W-:Y:S01]  /*0f10*/  IMAD.HI.U32 R7, R8, R13, RZ ;  /* 0x0000000d08077227 */ /* 0x000fe200078e00ff */
[----:B------:R-:W-:Y:S02]  /*0f20*/  ISETP.GE.AND P1, PT, R14, RZ, PT ;  /* 0x000000ff0e00720c */ /* 0x000fe40003f26270 */
[C---:B------:R-:W-:Y:S01]  /*0f30*/  LOP3.LUT R22, R4.reuse, 0xa, RZ, 0xfc, !PT ;  /* 0x0000000a04167812 */ /* 0x040fe200078efcff */
[----:B------:R-:W-:Y:S01]  /*0f40*/  IMAD R6, R23, R6, R11 ;  /* 0x0000000617067224 */ /* 0x000fe200078e020b */
[----:B------:R-:W-:Y:S01]  /*0f50*/  LOP3.LUT R20, R4, 0x6, RZ, 0xfc, !PT ;  /* 0x0000000604147812 */ /* 0x000fe200078efcff */
[----:B------:R-:W-:Y:S01]  /*0f60*/  IMAD.HI.U32 R9, R8, R15, RZ ;  /* 0x0000000f08097227 */ /* 0x000fe200078e00ff */
[----:B------:R-:W-:-:S02]  /*0f70*/  LOP3.LUT R28, R4, 0xc, RZ, 0xfc, !PT ;  /* 0x0000000c041c7812 */ /* 0x000fc400078efcff */
[----:B------:R-:W-:Y:S01]  /*0f80*/  IABS R19, R20 ;  /* 0x0000001400137213 */ /* 0x000fe20000000000 */
[----:B------:R-:W-:Y:S01]  /*0f90*/  @!P0 IMAD.IADD R3, R3, 0x1, -R12 ;  /* 0x0000000103038824 */ /* 0x000fe200078e0a0c */
[C---:B------:R-:W-:Y:S01]  /*0fa0*/  ISETP.GT.U32.AND P0, PT, R23.reuse, R6, PT ;  /* 0x000000061700720c */ /* 0x040fe20003f04070 */
[----:B------:R-:W-:Y:S01]  /*0fb0*/  IMAD.MOV R14, RZ, RZ, -R7 ;  /* 0x000000ffff0e7224 */ /* 0x000fe200078e0a07 */
[C---:B------:R-:W-:Y:S01]  /*0fc0*/  LOP3.LUT R31, R4.reuse, 0x10, RZ, 0xfc, !PT ;  /* 0x00000010041f7812 */ /* 0x040fe200078efcff */
[----:B------:R-:W-:Y:S01]  /*0fd0*/  IMAD.MOV R18, RZ, RZ, -R9 ;  /* 0x000000ffff127224 */ /* 0x000fe200078e0a09 */
[----:B------:R-:W-:Y:S01]  /*0fe0*/  LOP3.LUT R29, R4, 0xe, RZ, 0xfc, !PT ;  /* 0x0000000e041d7812 */ /* 0x000fe200078efcff */
[C---:B------:R-:W-:Y:S01]  /*0ff0*/  IMAD R7, R23.reuse, R14, R13 ;  /* 0x0000000e17077224 */ /* 0x040fe200078e020d */
[----:B------:R-:W-:Y:S01]  /*1000*/  IABS R14, R21 ;  /* 0x00000015000e7213 */ /* 0x000fe20000000000 */
[----:B------:R-:W-:Y:S01]  /*1010*/  IMAD R9, R23, R18, R15 ;  /* 0x0000001217097224 */ /* 0x000fe200078e020f */
[----:B------:R-:W-:Y:S01]  /*1020*/  IABS R15, R22 ;  /* 0x00000016000f7213 */ /* 0x000fe20000000000 */
[----:B------:R-:W-:Y:S01]  /*1030*/  IMAD.MOV.U32 R46, RZ, RZ, R3 ;  /* 0x000000ffff2e7224 */ /* 0x000fe200078e0003 */
[----:B------:R-:W-:Y:S01]  /*1040*/  IABS R18, R28 ;  /* 0x0000001c00127213 */ /* 0x000fe20000000000 */
[----:B------:R-:W-:Y:S01]  /*1050*/  IMAD.HI.U32 R11, R8, R14, RZ ;  /* 0x0000000e080b7227 */ /* 0x000fe200078e00ff */
[----:B------:R-:W-:-:S02]  /*1060*/  ISETP.GE.AND P5, PT, R20, RZ, PT ;  /* 0x000000ff1400720c */ /* 0x000fc40003fa6270 */
[----:B------:R-:W-:Y:S01]  /*1070*/  IABS R20, R29 ;  /* 0x0000001d00147213 */ /* 0x000fe20000000000 */
[----:B------:R-:W-:Y:S01]  /*1080*/  @!P0 IMAD.IADD R6, R6, 0x1, -R23 ;  /* 0x0000000106068824 */ /* 0x000fe200078e0a17 */
[C---:B------:R-:W-:Y:S01]  /*1090*/  ISETP.GT.U32.AND P0, PT, R23.reuse, R7, PT ;  /* 0x000000071700720c */ /* 0x040fe20003f04070 */
[----:B------:R-:W-:Y:S01]  /*10a0*/  IMAD.HI.U32 R12, R8, R15, RZ ;  /* 0x0000000f080c7227 */ /* 0x000fe200078e00ff */
[C---:B------:R-:W-:Y:S02]  /*10b0*/  LOP3.LUT R32, R4.reuse, 0x12, RZ, 0xfc, !PT ;  /* 0x0000001204207812 */ /* 0x040fe400078efcff */
[C---:B------:R-:W-:Y:S01]  /*10c0*/  ISETP.GT.U32.AND P2, PT, R23.reuse, R6, PT ;  /* 0x000000061700720c */ /* 0x040fe20003f44070 */
[----:B------:R-:W-:Y:S01]  /*10d0*/  @!P6 IMAD.MOV R46, RZ, RZ, -R46 ;  /* 0x000000ffff2ee224 */ /* 0x000fe200078e0a2e */
[C---:B------:R-:W-:Y:S01]  /*10e0*/  ISETP.GT.U32.AND P6, PT, R23.reuse, R9, PT ;  /* 0x000000091700720c */ /* 0x040fe20003fc4070 */
[----:B------:R-:W-:Y:S01]  /*10f0*/  IMAD.MOV R11, RZ, RZ, -R11 ;  /* 0x000000ffff0b7224 */ /* 0x000fe200078e0a0b */
[----:B------:R-:W-:Y:S01]  /*1100*/  @!P4 LOP3.LUT R46, RZ, R16, RZ, 0x33, !PT ;  /* 0x00000010ff2ec212 */ /* 0x000fe200078e33ff */
[----:B------:R-:W-:Y:S01]  /*1110*/  IMAD.MOV R12, RZ, RZ, -R12 ;  /* 0x000000ffff0c7224 */ /* 0x000fe200078e0a0c */
[C---:B------:R-:W-:Y:S01]  /*1120*/  LOP3.LUT R33, R4.reuse, 0x14, RZ, 0xfc, !PT ;  /* 0x0000001404217812 */ /* 0x040fe200078efcff */
[----:B------:R-:W-:Y:S01]  /*1130*/  IMAD R3, R23, R11, R14 ;  /* 0x0000000b17037224 */ /* 0x000fe200078e020e */
[----:B------:R-:W-:Y:S01]  /*1140*/  LOP3.LUT R34, R4, 0x16, RZ, 0xfc, !PT ;  /* 0x0000001604227812 */ /* 0x000fe200078efcff */
[----:B------:R-:W-:Y:S01]  /*1150*/  IMAD.HI.U32 R10, R8, R19, RZ ;  /* 0x00000013080a7227 */ /* 0x000fe200078e00ff */
[----:B------:R-:W-:-:S02]  /*1160*/  LOP3.LUT R35, R4, 0x18, RZ, 0xfc, !PT ;  /* 0x0000001804237812 */ /* 0x000fc400078efcff */
[C---:B------:R-:W-:Y:S01]  /*1170*/  LOP3.LUT R37, R4.reuse, 0x1a, RZ, 0xfc, !PT ;  /* 0x0000001a04257812 */ /* 0x040fe200078efcff */
[----:B------:R-:W-:Y:S01]  /*1180*/  IMAD R11, R23, R12, R15 ;  /* 0x0000000c170b7224 */ /* 0x000fe200078e020f */
[C---:B------:R-:W-:Y:S01]  /*1190*/  LOP3.LUT R40, R4.reuse, 0x1c, RZ, 0xfc, !PT ;  /* 0x0000001c04287812 */ /* 0x040fe200078efcff */
[----:B------:R-:W-:Y:S01]  /*11a0*/  IMAD.MOV R10, RZ, RZ, -R10 ;  /* 0x000000ffff0a7224 */ /* 0x000fe200078e0a0a */
[----:B------:R-:W-:Y:S01]  /*11b0*/  LOP3.LUT R27, R4, 0x1e, RZ, 0xfc, !PT ;  /* 0x0000001e041b7812 */ /* 0x000fe200078efcff */
[----:B------:R-:W-:Y:S01]  /*11c0*/  @!P0 IMAD.IADD R7, R7, 0x1, -R23 ;  /* 0x0000000107078824 */ /* 0x000fe200078e0a17 */
[C---:B------:R-:W-:Y:S01]  /*11d0*/  ISETP.GT.U32.AND P0, PT, R23.reuse, R11, PT ;  /* 0x0000000b1700720c */ /* 0x040fe20003f04070 */
[----:B------:R-:W-:Y:S01]  /*11e0*/  IMAD R10, R23, R10, R19 ;  /* 0x0000000a170a7224 */ /* 0x000fe200078e0213 */
[----:B------:R-:W-:Y:S01]  /*11f0*/  IABS R24, R37 ;  /* 0x0000002500187213 */ /* 0x000fe20000000000 */
[----:B------:R-:W-:Y:S01]  /*1200*/  @!P6 IMAD.IADD R9, R9, 0x1, -R23 ;  /* 0x000000010909e824 */ /* 0x000fe200078e0a17 */
[C---:B------:R-:W-:Y:S01]  /*1210*/  ISETP.GT.U32.AND P6, PT, R23.reuse, R7, PT ;  /* 0x000000071700720c */ /* 0x040fe20003fc4070 */
[----:B------:R-:W-:Y:S01]  /*1220*/  IMAD.HI.U32 R13, R8, R18, RZ ;  /* 0x00000012080d7227 */ /* 0x000fe200078e00ff */
[----:B------:R-:W-:-:S02]  /*1230*/  ISETP.GT.U32.AND P4, PT, R23, R10, PT ;  /* 0x0000000a1700720c */ /* 0x000fc40003f84070 */
[----:B------:R-:W-:Y:S01]  /*1240*/  IABS R25, R40 ;  /* 0x0000002800197213 */ /* 0x000fe20000000000 */
[----:B------:R-:W-:Y:S01]  /*1250*/  IMAD.MOV R19, RZ, RZ, -R13 ;  /* 0x000000ffff137224 */ /* 0x000fe200078e0a0d */
[----:B------:R-:W-:Y:S01]  /*1260*/  IABS R26, R27 ;  /* 0x0000001b001a7213 */ /* 0x000fe20000000000 */
[--C-:B------:R-:W-:Y:S01]  /*1270*/  @!P2 IMAD.IADD R6, R6, 0x1, -R23.reuse ;  /* 0x000000010606a824 */ /* 0x100fe200078e0a17 */
[C---:B------:R-:W-:Y:S01]  /*1280*/  ISETP.GT.U32.AND P2, PT, R23.reuse, R3, PT ;  /* 0x000000031700720c */ /* 0x040fe20003f44070 */
[----:B------:R-:W-:Y:S01]  /*1290*/  IMAD R12, R23, R19, R18 ;  /* 0x00000013170c7224 */ /* 0x000fe200078e0212 */
[----:B------:R-:W-:Y:S01]  /*12a0*/  IABS R18, R31 ;  /* 0x0000001f00127213 */ /* 0x000fe20000000000 */
[--C-:B------:R-:W-:Y:S01]  /*12b0*/  @!P0 IMAD.IADD R11, R11, 0x1, -R23.reuse ;  /* 0x000000010b0b8824 */ /* 0x100fe200078e0a17 */
[----:B------:R-:W-:Y:S01]  /*12c0*/  IABS R19, R32 ;  /* 0x0000002000137213 */ /* 0x000fe20000000000 */
[----:B------:R-:W-:Y:S02]  /*12d0*/  @!P6 IMAD.IADD R7, R7, 0x1, -R23 ;  /* 0x000000010707e824 */ /* 0x000fe400078e0a17 */
[----:B------:R-:W-:Y:S01]  /*12e0*/  IMAD.HI.U32 R14, R8, R18, RZ ;  /* 0x00000012080e7227 */ /* 0x000fe200078e00ff */
[----:B------:R-:W-:-:S03]  /*12f0*/  ISETP.GT.U32.AND P6, PT, R23, R11, PT ;  /* 0x0000000b1700720c */ /* 0x000fc60003fc4070 */
[--C-:B------:R-:W-:Y:S01]  /*1300*/  @!P4 IMAD.IADD R10, R10, 0x1, -R23.reuse ;  /* 0x000000010a0ac824 */ /* 0x100fe200078e0a17 */
[----:B------:R-:W-:Y:S01]  /*1310*/  ISETP.GT.U32.AND P4, PT, R23, R9, PT ;  /* 0x000000091700720c */ /* 0x000fe20003f84070 */
[----:B------:R-:W-:Y:S02]  /*1320*/  IMAD.MOV R14, RZ, RZ, -R14 ;  /* 0x000000ffff0e7224 */ /* 0x000fe400078e0a0e */
[----:B------:R-:W-:Y:S01]  /*1330*/  @!P2 IMAD.IADD R3, R3, 0x1, -R23 ;  /* 0x000000010303a824 */ /* 0x000fe200078e0a17 */
[----:B------:R-:W-:Y:S01]  /*1340*/  ISETP.GT.U32.AND P2, PT, R23, R10, PT ;  /* 0x0000000a1700720c */ /* 0x000fe20003f44070 */
[----:B------:R-:W-:-:S03]  /*1350*/  IMAD.HI.U32 R13, R8, R20, RZ ;  /* 0x00000014080d7227 */ /* 0x000fc600078e00ff */
[C---:B------:R-:W-:Y:S01]  /*1360*/  ISETP.GT.U32.AND P0, PT, R23.reuse, R3, PT ;  /* 0x000000031700720c */ /* 0x040fe20003f04070 */
[----:B------:R-:W-:Y:S02]  /*1370*/  IMAD R14, R23, R14, R18 ;  /* 0x0000000e170e7224 */ /* 0x000fe400078e0212 */
[----:B------:R-:W-:Y:S02]  /*1380*/  IMAD.MOV R13, RZ, RZ, -R13 ;  /* 0x000000ffff0d7224 */ /* 0x000fe400078e0a0d */
[----:B------:R-:W-:Y:S01]  /*1390*/  @!P6 IMAD.IADD R11, R11, 0x1, -R23 ;  /* 0x000000010b0be824 */ /* 0x000fe200078e0a17 */
[----:B------:R-:W-:Y:S01]  /*13a0*/  ISETP.GT.U32.AND P6, PT, R23, R14, PT ;  /* 0x0000000e1700720c */ /* 0x000fe20003fc4070 */
[----:B------:R-:W-:-:S04]  /*13b0*/  IMAD.HI.U32 R15, R8, R19, RZ ;  /* 0x00000013080f7227 */ /* 0x000fc800078e00ff */
[----:B------:R-:W-:Y:S01]  /*13c0*/  IMAD R13, R23, R13, R20 ;  /* 0x0000000d170d7224 */ /* 0x000fe200078e0214 */
[----:B------:R-:W-:Y:S01]  /*13d0*/  IABS R20, R33 ;  /* 0x0000002100147213 */ /* 0x000fe20000000000 */
[----:B------:R-:W-:Y:S02]  /*13e0*/  IMAD.MOV R18, RZ, RZ, -R15 ;  /* 0x000000ffff127224 */ /* 0x000fe400078e0a0f */
[--C-:B------:R-:W-:Y:S01]  /*13f0*/  @!P4 IMAD.IADD R9, R9, 0x1, -R23.reuse ;  /* 0x000000010909c824 */ /* 0x100fe200078e0a17 */
[C---:B------:R-:W-:Y:S01]  /*1400*/  ISETP.GT.U32.AND P4, PT, R23.reuse, R12, PT ;  /* 0x0000000c1700720c */ /* 0x040fe20003f84070 */
[----:B------:R-:W-:Y:S01]  /*1410*/  @!P2 IMAD.IADD R10, R10, 0x1, -R23 ;  /* 0x000000010a0aa824 */ /* 0x000fe200078e0a17 */
[C---:B------:R-:W-:Y:S01]  /*1420*/  ISETP.GT.U32.AND P2, PT, R23.reuse, R13, PT ;  /* 0x0000000d1700720c */ /* 0x040fe20003f44070 */
[----:B------:R-:W-:Y:S02]  /*1430*/  IMAD R15, R23, R18, R19 ;  /* 0x00000012170f7224 */ /* 0x000fe400078e0213 */
[----:B------:R-:W-:-:S02]  /*1440*/  @!P6 IMAD.IADD R14, R14, 0x1, -R23 ;  /* 0x000000010e0ee824 */ /* 0x000fc400078e0a17 */
[----:B------:R-:W-:Y:S01]  /*1450*/  IMAD.HI.U32 R16, R8, R20, RZ ;  /* 0x0000001408107227 */ /* 0x000fe200078e00ff */
[----:B------:R-:W-:-:S03]  /*1460*/  ISETP.GT.U32.AND P6, PT, R23, R15, PT ;  /* 0x0000000f1700720c */ /* 0x000fc60003fc4070 */
[--C-:B------:R-:W-:Y:S01]  /*1470*/  @!P0 IMAD.IADD R3, R3, 0x1, -R23.reuse ;  /* 0x0000000103038824 */ /* 0x100fe200078e0a17 */
[----:B------:R-:W-:Y:S01]  /*1480*/  ISETP.GE.AND P0, PT, R21, RZ, PT ;  /* 0x000000ff1500720c */ /* 0x000fe20003f06270 */
[----:B------:R-:W-:Y:S01]  /*1490*/  IMAD.MOV R16, RZ, RZ, -R16 ;  /* 0x000000ffff107224 */ /* 0x000fe200078e0a10 */
[----:B------:R-:W-:Y:S01]  /*14a0*/  IABS R21, R34 ;  /* 0x0000002200157213 */ /* 0x000fe20000000000 */
[--C-:B------:R-:W-:Y:S01]  /*14b0*/  @!P4 IMAD.IADD R12, R12, 0x1, -R23.reuse ;  /* 0x000000010c0cc824 */ /* 0x100fe200078e0a17 */
[----:B------:R-:W-:Y:S01]  /*14c0*/  ISETP.GE.AND P4, PT, R22, RZ, PT ;  /* 0x000000ff1600720c */ /* 0x000fe20003f86270 */
[----:B------:R-:W-:Y:S01]  /*14d0*/  @!P2 IMAD.IADD R13, R13, 0x1, -R23 ;  /* 0x000000010d0da824 */ /* 0x000fe200078e0a17 */
[----:B------:R-:W-:Y:S01]  /*14e0*/  ISETP.GE.AND P2, PT, R4, RZ, PT ;  /* 0x000000ff0400720c */ /* 0x000fe20003f46270 */
[----:B------:R-:W-:Y:S01]  /*14f0*/  IMAD R16, R23, R16, R20 ;  /* 0x0000001017107224 */ /* 0x000fe200078e0214 */
[----:B------:R-:W-:Y:S01]  /*1500*/  IABS R22, R35 ;  /* 0x0000002300167213 */ /* 0x000fe20000000000 */
[----:B------:R-:W-:-:S04]  /*1510*/  IMAD.HI.U32 R4, R8, R21, RZ ;  /* 0x0000001508047227 */ /* 0x000fc800078e00ff */
[----:B------:R-:W-:-:S04]  /*1520*/  IMAD.HI.U32 R18, R8, R22, RZ ;  /* 0x0000001608127227 */ /* 0x000fc800078e00ff */
[----:B------:R-:W-:Y:S01]  /*1530*/  @!P6 IMAD.IADD R15, R15, 0x1, -R23 ;  /* 0x000000010f0fe824 */ /* 0x000fe200078e0a17 */
[----:B------:R-:W-:Y:S01]  /*1540*/  ISETP.GT.U32.AND P6, PT, R23, R16, PT ;  /* 0x000000101700720c */ /* 0x000fe20003fc4070 */
[----:B------:R-:W-:-:S04]  /*1550*/  IMAD.HI.U32 R19, R8, R24, RZ ;  /* 0x0000001808137227 */ /* 0x000fc800078e00ff */
[----:B------:R-:W-:-:S04]  /*1560*/  IMAD.HI.U32 R20, R8, R25, RZ ;  /* 0x0000001908147227 */ /* 0x000fc800078e00ff */
[----:B------:R-:W-:Y:S02]  /*1570*/  IMAD.MOV R4, RZ, RZ, -R4 ;  /* 0x000000ffff047224 */ /* 0x000fe400078e0a04 */
[----:B------:R-:W-:-:S04]  /*1580*/  IMAD.HI.U32 R8, R8, R26, RZ ;  /* 0x0000001a08087227 */ /* 0x000fc800078e00ff */
[----:B------:R-:W-:Y:S02]  /*1590*/  IMAD.MOV R18, RZ, RZ, -R18 ;  /* 0x000000ffff127224 */ /* 0x000fe400078e0a12 */
[C---:B------:R-:W-:Y:S02]  /*15a0*/  IMAD R4, R23.reuse, R4, R21 ;  /* 0x0000000417047224 */ /* 0x040fe400078e0215 */
[----:B------:R-:W-:Y:S02]  /*15b0*/  IMAD.MOV R21, RZ, RZ, -R8 ;  /* 0x000000ffff157224 */ /* 0x000fe400078e0a08 */
[C---:B------:R-:W-:Y:S02]  /*15c0*/  IMAD R8, R23.reuse, R18, R22 ;  /* 0x0000001217087224 */ /* 0x040fe400078e0216 */
[----:B------:R-:W-:Y:S01]  /*15d0*/  @!P2 IMAD.MOV R6, RZ, RZ, -R6 ;  /* 0x000000ffff06a224 */ /* 0x000fe200078e0a06 */
[----:B------:R-:W-:Y:S01]  /*15e0*/  ISETP.GT.U32.AND P2, PT, R23, R12, PT ;  /* 0x0000000c1700720c */ /* 0x000fe20003f44070 */
[----:B------:R-:W-:Y:S01]  /*15f0*/  IMAD.MOV.U32 R22, RZ, RZ, R7 ;  /* 0x000000ffff167224 */ /* 0x000fe200078e0007 */
[C---:B------:R-:W-:Y:S01]  /*1600*/  LOP3.LUT R7, R39.reuse, 0x10, RZ, 0xfc, !PT ;  /* 0x0000001027077812 */ /* 0x040fe200078efcff */
[----:B------:R-:W-:Y:S01]  /*1610*/  IMAD.MOV.U32 R30, RZ, RZ, R3 ;  /* 0x000000ffff1e7224 */ /* 0x000fe200078e0003 */
[----:B------:R-:W-:Y:S01]  /*1620*/  LOP3.LUT R3, R39, 0x8, RZ, 0xfc, !PT ;  /* 0x0000000827037812 */ /* 0x000fe200078efcff */
[----:B------:R-:W-:Y:S01]  /*1630*/  @!P3 IMAD.MOV R22, RZ, RZ, -R22 ;  /* 0x000000ffff16b224 */ /* 0x000fe200078e0a16 */
[C---:B------:R-:W-:Y:S01]  /*1640*/  ISETP.GT.U32.AND P3, PT, R23.reuse, R13, PT ;  /* 0x0000000d1700720c */ /* 0x040fe20003f64070 */
[----:B------:R-:W-:Y:S01]  /*1650*/  @!P1 IMAD.MOV R9, RZ, RZ, -R9 ;  /* 0x000000ffff099224 */ /* 0x000fe200078e0a09 */
[C---:B------:R-:W-:Y:S01]  /*1660*/  ISETP.GT.U32.AND P1, PT, R23.reuse, R14, PT ;  /* 0x0000000e1700720c */ /* 0x040fe20003f24070 */
[----:B------:R-:W-:Y:S01]  /*1670*/  @!P0 IMAD.MOV R30, RZ, RZ, -R30 ;  /* 0x000000ffff1e8224 */ /* 0x000fe200078e0a1e */
[----:B------:R-:W-:Y:S01]  /*1680*/  ISETP.GT.U32.AND P0, PT, R23, R4, PT ;  /* 0x000000041700720c */ /* 0x000fe20003f04070 */
[----:B------:R-:W-:-:S02]  /*1690*/  IMAD.MOV R19, RZ, RZ, -R19 ;  /* 0x000000ffff137224 */ /* 0x000fc400078e0a13 */
[----:B------:R-:W-:Y:S01]  /*16a0*/  @!P6 IMAD.IADD R16, R16, 0x1, -R23 ;  /* 0x000000011010e824 */ /* 0x000fe200078e0a17 */
[C---:B------:R-:W-:Y:S01]  /*16b0*/  ISETP.GT.U32.AND P6, PT, R23.reuse, R15, PT ;  /* 0x0000000f1700720c */ /* 0x040fe20003fc4070 */
[----:B------:R-:W-:Y:S01]  /*16c0*/  @!P4 IMAD.MOV R11, RZ, RZ, -R11 ;  /* 0x000000ffff0bc224 */ /* 0x000fe200078e0a0b */
[C---:B------:R-:W-:Y:S01]  /*16d0*/  ISETP.GT.U32.AND P4, PT, R23.reuse, R8, PT ;  /* 0x000000081700720c */ /* 0x040fe20003f84070 */
[C---:B------:R-:W-:Y:S02]  /*16e0*/  IMAD R19, R23.reuse, R19, R24 ;  /* 0x0000001317137224 */ /* 0x040fe400078e0218 */
[----:B------:R-:W-:Y:S02]  /*16f0*/  IMAD.MOV R20, RZ, RZ, -R20 ;  /* 0x000000ffff147224 */ /* 0x000fe400078e0a14 */
[----:B------:R-:W-:Y:S01]  /*1700*/  @!P2 IMAD.IADD R12, R12, 0x1, -R23 ;  /* 0x000000010c0ca824 */ /* 0x000fe200078e0a17 */
[C---:B------:R-:W-:Y:S01]  /*1710*/  ISETP.GT.U32.AND P2, PT, R23.reuse, R19, PT ;  /* 0x000000131700720c */ /* 0x040fe20003f44070 */
[----:B------:R-:W-:-:S02]  /*1720*/  IMAD R20, R23, R20, R25 ;  /* 0x0000001417147224 */ /* 0x000fc400078e0219 */
[C---:B------:R-:W-:Y:S02]  /*1730*/  IMAD R21, R23.reuse, R21, R26 ;  /* 0x0000001517157224 */ /* 0x040fe400078e021a */
[----:B------:R-:W-:Y:S01]  /*1740*/  @!P5 IMAD.MOV R10, RZ, RZ, -R10 ;  /* 0x000000ffff0ad224 */ /* 0x000fe200078e0a0a */
[----:B------:R-:W-:Y:S01]  /*1750*/  ISETP.GT.U32.AND P5, PT, R23, R16, PT ;  /* 0x000000101700720c */ /* 0x000fe20003fa4070 */
[--C-:B------:R-:W-:Y:S01]  /*1760*/  @!P3 IMAD.IADD R13, R13, 0x1, -R23.reuse ;  /* 0x000000010d0db824 */ /* 0x100fe200078e0a17 */
[----:B------:R-:W-:Y:S01]  /*1770*/  ISETP.GT.U32.AND P3, PT, R23, R20, PT ;  /* 0x000000141700720c */ /* 0x000fe20003f64070 */
[--C-:B------:R-:W-:Y:S01]  /*1780*/  @!P1 IMAD.IADD R14, R14, 0x1, -R23.reuse ;  /* 0x000000010e0e9824 */ /* 0x100fe200078e0a17 */
[----:B------:R-:W-:Y:S01]  /*1790*/  ISETP.GE.AND P1, PT, R28, RZ, PT ;  /* 0x000000ff1c00720c */ /* 0x000fe20003f26270 */
[--C-:B------:R-:W-:Y:S01]  /*17a0*/  @!P0 IMAD.IADD R4, R4, 0x1, -R23.reuse ;  /* 0x0000000104048824 */ /* 0x100fe200078e0a17 */
[----:B------:R-:W-:Y:S01]  /*17b0*/  ISETP.GE.AND P0, PT, R31, RZ, PT ;  /* 0x000000ff1f00720c */ /* 0x000fe20003f06270 */
[--C-:B------:R-:W-:Y:S01]  /*17c0*/  @!P6 IMAD.IADD R15, R15, 0x1, -R23.reuse ;  /* 0x000000010f0fe824 */ /* 0x100fe200078e0a17 */
[----:B------:R-:W-:Y:S01]  /*17d0*/  ISETP.GT.U32.AND P6, PT, R23, R21, PT ;  /* 0x000000151700720c */ /* 0x000fe20003fc4070 */
[--C-:B------:R-:W-:Y:S01]  /*17e0*/  @!P4 IMAD.IADD R8, R8, 0x1, -R23.reuse ;  /* 0x000000010808c824 */ /* 0x100fe200078e0a17 */
[----:B------:R-:W-:Y:S01]  /*17f0*/  ISETP.GE.AND P4, PT, R32, RZ, PT ;  /* 0x000000ff2000720c */ /* 0x000fe20003f86270 */
[--C-:B------:R-:W-:Y:S01]  /*1800*/  @!P2 IMAD.IADD R19, R19, 0x1, -R23.reuse ;  /* 0x000000011313a824 */ /* 0x100fe200078e0a17 */
[----:B------:R-:W-:Y:S01]  /*1810*/  ISETP.GE.AND P2, PT, R33, RZ, PT ;  /* 0x000000ff2100720c */ /* 0x000fe20003f46270 */
[--C-:B------:R-:W-:Y:S01]  /*1820*/  @!P5 IMAD.IADD R16, R16, 0x1, -R23.reuse ;  /* 0x000000011010d824 */ /* 0x100fe200078e0a17 */
[----:B------:R-:W-:Y:S01]  /*1830*/  ISETP.GE.AND P5, PT, R29, RZ, PT ;  /* 0x000000ff1d00720c */ /* 0x000fe20003fa6270 */
[--C-:B------:R-:W-:Y:S01]  /*1840*/  @!P3 IMAD.IADD R20, R20, 0x1, -R23.reuse ;  /* 0x000000011414b824 */ /* 0x100fe200078e0a17 */
[----:B------:R-:W-:Y:S01]  /*1850*/  ISETP.GE.AND P3, PT, R34, RZ, PT ;  /* 0x000000ff2200720c */ /* 0x000fe20003f66270 */
[----:B------:R-:W-:Y:S01]  /*1860*/  @!P1 IMAD.MOV R12, RZ, RZ, -R12 ;  /* 0x000000ffff0c9224 */ /* 0x000fe200078e0a0c */
[C---:B------:R-:W-:Y:S01]  /*1870*/  ISETP.GT.U32.AND P1, PT, R23.reuse, R4, PT ;  /* 0x000000041700720c */ /* 0x040fe20003f24070 */
[----:B------:R-:W-:Y:S01]  /*1880*/  @!P0 IMAD.MOV R14, RZ, RZ, -R14 ;  /* 0x000000ffff0e8224 */ /* 0x000fe200078e0a0e */
[----:B------:R-:W-:Y:S01]  /*1890*/  ISETP.GT.U32.AND P0, PT, R23, R19, PT ;  /* 0x000000131700720c */ /* 0x000fe20003f04070 */
[----:B------:R-:W-:Y:S01]  /*18a0*/  @!P6 IMAD.IADD R21, R21, 0x1, -R23 ;  /* 0x000000011515e824 */ /* 0x000fe200078e0a17 */
[C---:B------:R-:W-:Y:S01]  /*18b0*/  ISETP.GT.U32.AND P6, PT, R23.reuse, R8, PT ;  /* 0x000000081700720c */ /* 0x040fe20003fc4070 */
[----:B------:R-:W-:Y:S01]  /*18c0*/  @!P4 IMAD.MOV R15, RZ, RZ, -R15 ;  /* 0x000000ffff0fc224 */ /* 0x000fe200078e0a0f */
[----:B------:R-:W-:Y:S01]  /*18d0*/  ISETP.GT.U32.AND P4, PT, R23, R20, PT ;  /* 0x000000141700720c */ /* 0x000fe20003f84070 */
[----:B------:R-:W-:Y:S01]  /*18e0*/  @!P2 IMAD.MOV R16, RZ, RZ, -R16 ;  /* 0x000000ffff10a224 */ /* 0x000fe200078e0a10 */
[----:B------:R-:W-:Y:S01]  /*18f0*/  ISETP.GE.AND P2, PT, R35, RZ, PT ;  /* 0x000000ff2300720c */ /* 0x000fe20003f46270 */
[----:B------:R-:W-:Y:S01]  /*1900*/  @!P5 IMAD.MOV R13, RZ, RZ, -R13 ;  /* 0x000000ffff0dd224 */ /* 0x000fe200078e0a0d */
[----:B------:R-:W-:-:S03]  /*1910*/  ISETP.GT.U32.AND P5, PT, R23, R21, PT ;  /* 0x000000151700720c */ /* 0x000fc60003fa4070 */
[--C-:B------:R-:W-:Y:S01]  /*1920*/  @!P1 IMAD.IADD R4, R4, 0x1, -R23.reuse ;  /* 0x0000000104049824 */ /* 0x100fe200078e0a17 */
[----:B------:R-:W-:Y:S01]  /*1930*/  ISETP.GE.AND P1, PT, R37, RZ, PT ;  /* 0x000000ff2500720c */ /* 0x000fe20003f26270 */
[--C-:B------:R-:W-:Y:S01]  /*1940*/  @!P0 IMAD.IADD R19, R19, 0x1, -R23.reuse ;  /* 0x0000000113138824 */ /* 0x100fe200078e0a17 */
[----:B------:R-:W-:Y:S01]  /*1950*/  ISETP.GT.AND P0, PT, R108, 0x3f, PT ;  /* 0x0000003f6c00780c */ /* 0x000fe20003f04270 */
[--C-:B------:R-:W-:Y:S01]  /*1960*/  @!P6 IMAD.IADD R8, R8, 0x1, -R23.reuse ;  /* 0x000000010808e824 */ /* 0x100fe200078e0a17 */
[----:B------:R-:W-:Y:S01]  /*1970*/  ISETP.GE.AND P6, PT, R40, RZ, PT ;  /* 0x000000ff2800720c */ /* 0x000fe20003fc6270 */
[----:B------:R-:W-:Y:S01]  /*1980*/  @!P4 IMAD.IADD R20, R20, 0x1, -R23 ;  /* 0x000000011414c824 */ /* 0x000fe200078e0a17 */
[----:B------:R-:W-:Y:S01]  /*1990*/  ISETP.GE.AND P4, PT, R27, RZ, PT ;  /* 0x000000ff1b00720c */ /* 0x000fe20003f86270 */
[----:B------:R-:W-:Y:S01]  /*19a0*/  @!P3 IMAD.MOV R4, RZ, RZ, -R4 ;  /* 0x000000ffff04b224 */ /* 0x000fe200078e0a04 */
[----:B------:R-:W-:Y:S01]  /*19b0*/  ISETP.LT.AND P3, PT, R3, R104, P0 ;  /* 0x000000680300720c */ /* 0x000fe20000761270 */
[----:B------:R-:W-:Y:S01]  /*19c0*/  IMAD.MOV.U32 R18, RZ, RZ, R8 ;  /* 0x000000ffff127224 */ /* 0x000fe200078e0008 */
[----:B------:R-:W-:Y:S01]  /*19d0*/  LOP3.LUT R3, R39, 0xa, RZ, 0xfc, !PT ;  /* 0x0000000a27037812 */ /* 0x000fe200078efcff */
[----:B------:R-:W-:-:S02]  /*19e0*/  IMAD.MOV.U32 R44, RZ, RZ, R20 ;  /* 0x000000ffff2c7224 */ /* 0x000fc400078e0014 */
[----:B------:R-:W-:Y:S01]  /*19f0*/  @!P2 IMAD.MOV R18, RZ, RZ, -R18 ;  /* 0x000000ffff12a224 */ /* 0x000fe200078e0a12 */
[----:B------:R-:W-:Y:S01]  /*1a00*/  ISETP.LT.AND P2, PT, R3, R104, P0 ;  /* 0x000000680300720c */ /* 0x000fe20000741270 */
[----:B-1----:R-:W-:Y:S02]  /*1a10*/  IMAD R3, R39, R106, RZ ;  /* 0x0000006a27037224 */ /* 0x002fe400078e02ff */
[----:B------:R-:W-:Y:S01]  /*1a20*/  @!P5 IMAD.IADD R21, R21, 0x1, -R23 ;  /* 0x000000011515d824 */ /* 0x000fe200078e0a17 */
[----:B------:R-:W-:Y:S01]  /*1a30*/  ISETP.NE.AND P5, PT, R17, RZ, PT ;  /* 0x000000ff1100720c */ /* 0x000fe20003fa5270 */
[----:B------:R-:W-:Y:S02]  /*1a40*/  IMAD R51, R106, 0x2, R3 ;  /* 0x000000026a337824 */ /* 0x000fe400078e0203 */
[----:B------:R-:W-:Y:S01]  /*1a50*/  @!P1 IMAD.MOV R19, RZ, RZ, -R19 ;  /* 0x000000ffff139224 */ /* 0x000fe200078e0a13 */
[----:B------:R-:W-:Y:S01]  /*1a60*/  ISETP.LT.AND P1, PT, R7, R104, P0 ;  /* 0x000000680700720c */ /* 0x000fe20000721270 */
[----:B------:R-:W-:Y:S01]  /*1a70*/  @!P6 IMAD.MOV R44, RZ, RZ, -R44 ;  /* 0x000000ffff2ce224 */ /* 0x000fe200078e0a2c */
[----:B------:R-:W-:Y:S01]  /*1a80*/  LOP3.LUT R7, RZ, R17, RZ, 0x33, !PT ;  /* 0x00000011ff077212 */ /* 0x000fe200078e33ff */
[----:B------:R-:W-:Y:S01]  /*1a90*/  @!P4 IMAD.MOV R21, RZ, RZ, -R21 ;  /* 0x000000ffff15c224 */ /* 0x000fe200078e0a15 */
[----:B------:R-:W-:Y:S01]  /*1aa0*/  LOP3.LUT P6, RZ, R38, 0x7f, RZ, 0xc0, !PT ;  /* 0x0000007f26ff7812 */ /* 0x000fe200078cc0ff */
[----:B------:R-:W-:Y:S01]  /*1ab0*/  IMAD R49, R106, 0x2, R51 ;  /* 0x000000026a317824 */ /* 0x000fe200078e0233 */
[C---:B------:R-:W-:Y:S01]  /*1ac0*/  SEL R26, R7.reuse, R6, !P5 ;  /* 0x00000006071a7207 */ /* 0x040fe20006800000 */
[----:B------:R-:W-:Y:S01]  /*1ad0*/  IMAD R6, R46, R105, RZ ;  /* 0x000000692e067224 */ /* 0x000fe200078e02ff */
[----:B------:R-:W-:Y:S01]  /*1ae0*/  P2R R8, PR, RZ, 0x40 ;  /* 0x00000040ff087803 */ /* 0x000fe20000000000 */
[----:B------:R-:W-:Y:S01]  /*1af0*/  IMAD R53, R106, 0x2, R49 ;  /* 0x000000026a357824 */ /* 0x000fe200078e0231 */
[----:B------:R-:W-:-:S02]  /*1b00*/  SEL R34, R7, R10, !P5 ;  /* 0x0000000a07227207 */ /* 0x000fc40006800000 */
[C---:B------:R-:W-:Y:S02]  /*1b10*/  SEL R50, R7.reuse, R14, !P5 ;  /* 0x0000000e07327207 */ /* 0x040fe40006800000 */
[C---:B------:R-:W-:Y:S02]  /*1b20*/  SEL R20, R7.reuse, R16, !P5 ;  /* 0x0000001007147207 */ /* 0x040fe40006800000 */
[C---:B------:R-:W-:Y:S02]  /*1b30*/  SEL R22, R7.reuse, R22, !P5 ;  /* 0x0000001607167207 */ /* 0x040fe40006800000 */
[C---:B------:R-:W-:Y:S02]  /*1b40*/  SEL R28, R7.reuse, R9, !P5 ;  /* 0x00000009071c7207 */ /* 0x040fe40006800000 */
[C---:B------:R-:W-:Y:S02]  /*1b50*/  SEL R30, R7.reuse, R30, !P5 ;  /* 0x0000001e071e7207 */ /* 0x040fe40006800000 */
        /* <DEDUP_REMOVED lines=8> */
[----:B------:R-:W-:Y:S01]  /*1be0*/  SEL R10, R7, R21, !P5 ;  /* 0x00000015070a7207 */ /* 0x000fe20006800000 */
[----:B----4-:R-:W-:Y:S06]  /*1bf0*/  BRA.U UP0, `(.L_x_11) ;  /* 0x0000000100187547 */ /* 0x010fec000b800000 */
[----:B------:R-:W-:Y:S01]  /*1c00*/  ELECT P4, URZ, PT ;  /* 0x0000000000ff782f */ /* 0x000fe20003880000 */
[----:B------:R-:W-:Y:S01]  /*1c10*/  IMAD.MOV.U32 R4, RZ, RZ, 0x1 ;  /* 0x00000001ff047424 */ /* 0x000fe200078e00ff */
[----:B------:R-:W-:Y:S01]  /*1c20*/  UMOV UR4, 0x40 ;  /* 0x0000004000047882 */ /* 0x000fe20000000000 */
[----:B------:R-:W-:Y:S01]  /*1c30*/  UVIRTCOUNT.DEALLOC.SMPOOL 0x80 ;  /* 0x000000800000784c */ /* 0x000fe20000000000 */
[----:B------:R-:W-:-:S09]  /*1c40*/  ULEA UR4, UR9, UR4, 0x18 ;  /* 0x0000000409047291 */ /* 0x000fd2000f8ec0ff */
[----:B------:R0:W-:Y:S03]  /*1c50*/  @P4 STS.U8 [UR4], R4 ;  /* 0x00000004ff004988 */ /* 0x0001e60008000004 */
.L_x_11:
[----:B------:R-:W-:Y:S01]  /*1c60*/  STTM.x32 tmem[UR7], RZ ;  /* 0x000000ff000079ed */ /* 0x000fe200082c0007 */
[----:B------:R-:W1:Y:S02]  /*1c70*/  FENCE.VIEW.ASYNC.T ;  /* 0x00000000000073c6 */ /* 0x000e640000000200 */
[----:B-1----:R-:W-:Y:S01]  /*1c80*/  BAR.SYNC.DEFER_BLOCKING 0x0 ;  /* 0x0000000000007b1d */ /* 0x002fe20000010000 */
[----:B------:R-:W-:Y:S01]  /*1c90*/  IMAD R7, R106, 0x2, R53 ;  /* 0x000000026a077824 */ /* 0x000fe200078e0235 */
[----:B------:R-:W-:Y:S01]  /*1ca0*/  PRMT R31, RZ, 0x7610, R31 ;  /* 0x00007610ff1f7816 */ /* 0x000fe2000000001f */
[----:B0-----:R-:W-:Y:S02]  /*1cb0*/  IMAD.SHL.U32 R4, R6, 0x2, RZ ;  /* 0x0000000206047824 */ /* 0x001fe400078e00ff */
[----:B------:R-:W-:Y:S01]  /*1cc0*/  IMAD R9, R106, 0x2, R7 ;  /* 0x000000026a097824 */ /* 0x000fe200078e0207 */
[----:B------:R-:W-:Y:S01]  /*1cd0*/  VOTEU.ALL UP1, P6 ;  /* 0x0000000000ff7886 */ /* 0x000fe20003020000 */
[----:B------:R-:W-:Y:S01]  /*1ce0*/  VOTEU.ALL UP2, P6 ;  /* 0x0000000000ff7886 */ /* 0x000fe20003040000 */
[----:B------:R-:W-:Y:S01]  /*1cf0*/  IADD3 R48, P4, PT, R4, UR12, RZ ;  /* 0x0000000c04307c10 */ /* 0x000fe2000ff9e0ff */
[----:B------:R-:W-:Y:S01]  /*1d00*/  IMAD R37, R106, 0x2, R9 ;  /* 0x000000026a257824 */ /* 0x000fe200078e0209 */
[----:B------:R-:W-:Y:S01]  /*1d10*/  PRMT R35, RZ, 0x7610, R35 ;  /* 0x00007610ff237816 */ /* 0x000fe20000000023 */
[----:B------:R-:W0:Y:S01]  /*1d20*/  LDCU UR4, c[0x0][0x3b0] ;  /* 0x00007600ff0477ac */ /* 0x000e220008000800 */
[----:B------:R-:W-:-:S04]  /*1d30*/  @!UP1 UIADD3 UR10, UPT, UPT, -UR5, 0x100000, URZ ;  /* 0x00100000050a9890 */ /* 0x000fc8000fffe1ff */
[----:B------:R-:W-:Y:S02]  /*1d40*/  @!UP1 USHF.L.U32 UR11, UR10, 0xb, URZ ;  /* 0x0000000b0a0b9899 */ /* 0x000fe400080006ff */
[----:B------:R-:W-:Y:S01]  /*1d50*/  @!UP1 USHF.L.U32 UR10, UR10, 0x1, URZ ;  /* 0x000000010a0a9899 */ /* 0x000fe200080006ff */
[----:B------:R-:W-:Y:S01]  /*1d60*/  IMAD R11, R106, 0x4, R37 ;  /* 0x000000046a0b7824 */ /* 0x000fe200078e0225 */
[----:B------:R-:W-:Y:S02]  /*1d70*/  LEA.HI.X.SX32 R12, R6, UR13, 0x1, P4 ;  /* 0x0000000d060c7c11 */ /* 0x000fe4000a0f0eff */
[----:B------:R-:W-:Y:S01]  /*1d80*/  LEA R44, P4, R7, R48, 0x1 ;  /* 0x00000030072c7211 */ /* 0x000fe200078808ff */
[----:B------:R-:W-:-:S03]  /*1d90*/  IMAD R15, R106, 0x2, R11 ;  /* 0x000000026a0f7824 */ /* 0x000fc600078e020b */
[----:B------:R-:W-:Y:S01]  /*1da0*/  LEA.HI.X.SX32 R45, R7, R12, 0x1, P4 ;  /* 0x0000000c072d7211 */ /* 0x000fe200020f0eff */
[----:B------:R-:W1:Y:S03]  /*1db0*/  FENCE.VIEW.ASYNC.S ;  /* 0x00000000000073c6 */ /* 0x000e660000000000 */
[----:B-1----:R1:W2:Y:S02]  /*1dc0*/  @!UP2 SYNCS.EXCH.64 URZ, [UR8], UR10 ;  /* 0x0000000a08ffa5b2 */ /* 0x0022a40008000100 */
[----:B--2---:R-:W-:Y:S01]  /*1dd0*/  BAR.SYNC.DEFER_BLOCKING 0x0 ;  /* 0x0000000000007b1d */ /* 0x004fe20000010000 */
[----:B------:R-:W-:Y:S01]  /*1de0*/  IMAD R43, R106, 0x2, R15 ;  /* 0x000000026a2b7824 */ /* 0x000fe200078e020f */
[----:B------:R-:W-:-:S03]  /*1df0*/  LEA R46, P4, R9, R48, 0x1 ;  /* 0x00000030092e7211 */ /* 0x000fc600078808ff */
[C-C-:B------:R-:W-:Y:S02]  /*1e00*/  IMAD R13, R106.reuse, 0x2, R43.reuse ;  /* 0x000000026a0d7824 */ /* 0x140fe400078e022b */
[C---:B------:R-:W-:Y:S02]  /*1e10*/  IMAD R65, R106.reuse, 0x2, R43 ;  /* 0x000000026a417824 */ /* 0x040fe400078e022b */
[C---:B------:R-:W-:Y:S02]  /*1e20*/  IMAD R17, R106.reuse, 0x2, R13 ;  /* 0x000000026a117824 */ /* 0x040fe400078e020d */
[C---:B------:R-:W-:Y:S02]  /*1e30*/  IMAD R13, R106.reuse, 0x2, R65 ;  /* 0x000000026a0d7824 */ /* 0x040fe400078e0241 */
[C---:B------:R-:W-:Y:S01]  /*1e40*/  IMAD R17, R106.reuse, 0x2, R17 ;  /* 0x000000026a117824 */ /* 0x040fe200078e0211 */
[----:B------:R-:W-:Y:S01]  /*1e50*/  PRMT R7, RZ, 0x7610, R7 ;  /* 0x00007610ff077816 */ /* 0x000fe20000000007 */
[----:B------:R-:W-:-:S02]  /*1e60*/  IMAD R23, R106, 0x2, R13 ;  /* 0x000000026a177824 */ /* 0x000fc400078e020d */
[C---:B------:R-:W-:Y:S01]  /*1e70*/  IMAD R17, R106.reuse, 0x2, R17 ;  /* 0x000000026a117824 */ /* 0x040fe200078e0211 */
[----:B------:R-:W-:Y:S01]  /*1e80*/  LEA.HI.X.SX32 R47, R9, R12, 0x1, P4 ;  /* 0x0000000c092f7211 */ /* 0x000fe200020f0eff */
[C---:B------:R-:W-:Y:S01]  /*1e90*/  IMAD R67, R106.reuse, 0x2, R23 ;  /* 0x000000026a437824 */ /* 0x040fe200078e0217 */
[----:B------:R-:W-:Y:S01]  /*1ea0*/  LOP3.LUT R9, R39, 0x18, RZ, 0xfc, !PT ;  /* 0x0000001827097812 */ /* 0x000fe200078efcff */
[----:B------:R-:W-:Y:S01]  /*1eb0*/  IMAD R17, R106, 0x4, R17 ;  /* 0x000000046a117824 */ /* 0x000fe200078e0211 */
[----:B------:R2:W3:Y:S04]  /*1ec0*/  @P3 LDG.E.U16 R31, desc[UR18][R44.64] ;  /* 0x000000122c1f3981 */ /* 0x0004e8000c1e1500 */
[----:B------:R-:W4:Y:S01]  /*1ed0*/  @P2 LDG.E.U16 R7, desc[UR18][R46.64] ;  /* 0x000000122e072981 */ /* 0x000f22000c1e1500 */
[----:B------:R-:W-:-:S02]  /*1ee0*/  ISETP.LT.AND P2, PT, R9, R104, P0 ;  /* 0x000000680900720c */ /* 0x000fc40000741270 */
[-C--:B------:R-:W-:Y:S02]  /*1ef0*/  LEA R54, P4, R13, R48.reuse, 0x1 ;  /* 0x000000300d367211 */ /* 0x080fe400078808ff */
[----:B------:R-:W-:Y:S02]  /*1f00*/  PRMT R33, RZ, 0x7610, R33 ;  /* 0x00007610ff217816 */ /* 0x000fe40000000021 */
[----:B--2---:R-:W-:Y:S02]  /*1f10*/  LEA R44, P3, R11, R48, 0x1 ;  /* 0x000000300b2c7211 */ /* 0x004fe400078608ff */
[-C--:B------:R-:W-:Y:S02]  /*1f20*/  LEA.HI.X.SX32 R55, R13, R12.reuse, 0x1, P4 ;  /* 0x0000000c0d377211 */ /* 0x080fe400020f0eff */
[----:B------:R-:W-:Y:S01]  /*1f30*/  LEA.HI.X.SX32 R45, R11, R12, 0x1, P3 ;  /* 0x0000000c0b2d7211 */ /* 0x000fe200018f0eff */
[C---:B------:R-:W-:Y:S02]  /*1f40*/  IMAD R11, R106.reuse, 0x2, R17 ;  /* 0x000000026a0b7824 */ /* 0x040fe400078e0211 */
[C---:B------:R-:W-:Y:S01]  /*1f50*/  IMAD R17, R106.reuse, 0x4, R67 ;  /* 0x000000046a117824 */ /* 0x040fe200078e0243 */
[----:B------:R-:W-:Y:S01]  /*1f60*/  LOP3.LUT R113, R39, 0x28, RZ, 0xfc, !PT ;  /* 0x0000002827717812 */ /* 0x000fe200078efcff */
[C---:B------:R-:W-:Y:S01]  /*1f70*/  IMAD R56, R106.reuse, 0x2, R11 ;  /* 0x000000026a387824 */ /* 0x040fe200078e020b */
[----:B------:R-:W2:Y:S01]  /*1f80*/  @P2 LDG.E.U16 R35, desc[UR18][R54.64] ;  /* 0x0000001236232981 */ /* 0x000ea2000c1e1500 */
[----:B------:R-:W-:-:S02]  /*1f90*/  IMAD R25, R106, 0x2, R17 ;  /* 0x000000026a197824 */ /* 0x000fc400078e0211 */
[C---:B------:R-:W-:Y:S01]  /*1fa0*/  IMAD R19, R106.reuse, 0x2, R56 ;  /* 0x000000026a137824 */ /* 0x040fe200078e0238 */
[----:B------:R5:W2:Y:S01]  /*1fb0*/  @P1 LDG.E.U16 R33, desc[UR18][R44.64] ;  /* 0x000000122c211981 */ /* 0x000aa2000c1e1500 */
[----:B------:R-:W-:Y:S01]  /*1fc0*/  IMAD R13, R106, 0x2, R25 ;  /* 0x000000026a0d7824 */ /* 0x000fe200078e0219 */
[----:B------:R-:W-:Y:S01]  /*1fd0*/  IADD3 R27, P2, PT, R4, UR12, RZ ;  /* 0x0000000c041b7c10 */ /* 0x000fe2000ff5e0ff */
[C---:B------:R-:W-:Y:S01]  /*1fe0*/  IMAD R21, R106.reuse, 0x2, R19 ;  /* 0x000000026a157824 */ /* 0x040fe200078e0213 */
[----:B------:R-:W-:Y:S02]  /*1ff0*/  ISETP.LT.AND P1, PT, R113, R104, P0 ;  /* 0x000000687100720c */ /* 0x000fe40000721270 */
[----:B------:R-:W-:Y:S02]  /*2000*/  LEA RZ, P4, R13, R48, 0x1 ;  /* 0x000000300dff7211 */ /* 0x000fe400078808ff */
[----:B------:R-:W-:Y:S02]  /*2010*/  LOP3.LUT R111, R39, 0x24, RZ, 0xfc, !PT ;  /* 0x00000024276f7812 */ /* 0x000fe400078efcff */
[----:B------:R-:W-:Y:S01]  /*2020*/  LEA.HI.X.SX32 R57, R13, R12, 0x1, P4 ;  /* 0x0000000c0d397211 */ /* 0x000fe200020f0eff */
[----:B------:R-:W-:Y:S01]  /*2030*/  IMAD R13, R106, 0x2, R13 ;  /* 0x000000026a0d7824 */ /* 0x000fe200078e020d */
[----:B------:R-:W-:-:S02]  /*2040*/  LEA.HI.X.SX32 R52, R6, UR13, 0x1, P2 ;  /* 0x0000000d06347c11 */ /* 0x000fc400090f0eff */
[-C--:B------:R-:W-:Y:S02]  /*2050*/  LEA R58, P4, R21, R27.reuse, 0x1 ;  /* 0x0000001b153a7211 */ /* 0x080fe400078808ff */
[----:B------:R-:W-:Y:S01]  /*2060*/  ISETP.LT.AND P3, PT, R111, R104, P0 ;  /* 0x000000686f00720c */ /* 0x000fe20000761270 */
[C---:B------:R-:W-:Y:S01]  /*2070*/  IMAD R13, R106.reuse, 0x2, R13 ;  /* 0x000000026a0d7824 */ /* 0x040fe200078e020d */
[----:B------:R-:W-:Y:S02]  /*2080*/  LOP3.LUT R11, R39, 0x12, RZ, 0xfc, !PT ;  /* 0x00000012270b7812 */ /* 0x000fe400078efcff */
[----:B------:R-:W-:Y:S02]  /*2090*/  PRMT R41, RZ, 0x7610, R41 ;  /* 0x00007610ff297816 */ /* 0x000fe40000000029 */
[----:B------:R-:W-:Y:S01]  /*20a0*/  LEA.HI.X.SX32 R59, R21, R52, 0x1, P4 ;  /* 0x00000034153b7211 */ /* 0x000fe200020f0eff */
[C---:B------:R-:W-:Y:S01]  /*20b0*/  IMAD R21, R106.reuse, 0x2, R21 ;  /* 0x000000026a157824 */ /* 0x040fe200078e0215 */
[----:B------:R-:W-:Y:S01]  /*20c0*/  ISETP.LT.AND P2, PT, R11, R104, P0 ;  /* 0x000000680b00720c */ /* 0x000fe20000741270 */
[C---:B------:R-:W-:Y:S01]  /*20d0*/  IMAD R13, R106.reuse, 0x2, R13 ;  /* 0x000000026a0d7824 */ /* 0x040fe200078e020d */
[----:B------:R-:W-:Y:S01]  /*20e0*/  PRMT R152, RZ, 0x7610, R152 ;  /* 0x00007610ff987816 */ /* 0x000fe20000000098 */
[----:B------:R-:W-:Y:S01]  /*20f0*/  IMAD R11, R106, 0x2, R21 ;  /* 0x000000026a0b7824 */ /* 0x000fe200078e0215 */
[----:B------:R-:W2:Y:S01]  /*2100*/  @P1 LDG.E.U16 R41, desc[UR18][R58.64] ;  /* 0x000000123a291981 */ /* 0x000ea2000c1e1500 */
[----:B------:R-:W-:Y:S01]  /*2110*/  IMAD R56, R56, 0x2, R27 ;  /* 0x0000000238387824 */ /* 0x000fe200078e021b */
[----:B-----5:R-:W-:Y:S01]  /*2120*/  LEA R44, P1, R19, R27, 0x1 ;  /* 0x0000001b132c7211 */ /* 0x020fe200078208ff */
[----:B------:R-:W-:Y:S01]  /*2130*/  IMAD R13, R106, 0x2, R13 ;  /* 0x000000026a0d7824 */ /* 0x000fe200078e020d */
[----:B------:R-:W-:-:S02]  /*2140*/  LOP3.LUT R115, R39, 0x30, RZ, 0xfc, !PT ;  /* 0x0000003027737812 */ /* 0x000fc400078efcff */
[-C--:B------:R-:W-:Y:S01]  /*2150*/  LEA R46, P4, R11, R27.reuse, 0x1 ;  /* 0x0000001b0b2e7211 */ /* 0x080fe200078808ff */
[----:B------:R5:W2:Y:S01]  /*2160*/  @P3 LDG.E.U16 R152, desc[UR18][R56.64] ;  /* 0x0000001238983981 */ /* 0x000aa2000c1e1500 */
[----:B------:R-:W-:Y:S01]  /*2170*/  LEA.HI.X.SX32 R45, R19, R52, 0x1, P1 ;  /* 0x00000034132d7211 */ /* 0x000fe200008f0eff */
[----:B------:R-:W-:Y:S01]  /*2180*/  IMAD R19, R106, 0x4, R13 ;  /* 0x000000046a137824 */ /* 0x000fe200078e020d */
[----:B------:R-:W-:Y:S02]  /*2190*/  LEA R54, P3, R21, R27, 0x1 ;  /* 0x0000001b15367211 */ /* 0x000fe400078608ff */
[----:B------:R-:W-:Y:S02]  /*21a0*/  ISETP.LT.AND P1, PT, R115, R104, P0 ;  /* 0x000000687300720c */ /* 0x000fe40000721270 */
[----:B------:R-:W-:Y:S02]  /*21b0*/  LEA.HI.X.SX32 R47, R11, R52, 0x1, P4 ;  /* 0x000000340b2f7211 */ /* 0x000fe400020f0eff */
[----:B------:R-:W-:-:S02]  /*21c0*/  LEA R60, P4, R17, R48, 0x1 ;  /* 0x00000030113c7211 */ /* 0x000fc400078808ff */
[----:B------:R-:W-:Y:S01]  /*21d0*/  LEA.HI.X.SX32 R55, R21, R52, 0x1, P3 ;  /* 0x0000003415377211 */ /* 0x000fe200018f0eff */
[C---:B------:R-:W-:Y:S01]  /*21e0*/  IMAD R52, R106.reuse, 0x4, R11 ;  /* 0x000000046a347824 */ /* 0x040fe200078e020b */
[----:B------:R-:W-:Y:S01]  /*21f0*/  LEA RZ, P3, R19, R48, 0x1 ;  /* 0x0000003013ff7211 */ /* 0x000fe200078608ff */
[----:B------:R-:W-:Y:S01]  /*2200*/  IMAD R29, R106, 0x2, R19 ;  /* 0x000000026a1d7824 */ /* 0x000fe200078e0213 */
[----:B------:R-:W-:Y:S02]  /*2210*/  LOP3.LUT R117, R39, 0x20, RZ, 0xfc, !PT ;  /* 0x0000002027757812 */ /* 0x000fe400078efcff */
[----:B------:R-:W-:Y:S02]  /*2220*/  LEA.HI.X.SX32 R61, R17, R12, 0x1, P4 ;  /* 0x0000000c113d7211 */ /* 0x000fe400020f0eff */
[----:B-----5:R-:W-:Y:S01]  /*2230*/  LEA R56, P4, R15, R48, 0x1 ;  /* 0x000000300f387211 */ /* 0x020fe200078808ff */
[----:B------:R-:W-:Y:S01]  /*2240*/  IMAD R58, R52, 0x2, R27 ;  /* 0x00000002343a7824 */ /* 0x000fe200078e021b */
[----:B------:R-:W-:-:S02]  /*2250*/  PRMT R11, RZ, 0x7610, R11 ;  /* 0x00007610ff0b7816 */ /* 0x000fc4000000000b */
[----:B------:R-:W-:Y:S01]  /*2260*/  LEA.HI.X.SX32 R59, R19, R12, 0x1, P3 ;  /* 0x0000000c133b7211 */ /* 0x000fe200018f0eff */
[C---:B------:R-:W-:Y:S01]  /*2270*/  IMAD R69, R106.reuse, 0x2, R29 ;  /* 0x000000026a457824 */ /* 0x040fe200078e021d */
[----:B------:R-:W-:Y:S02]  /*2280*/  ISETP.LT.AND P3, PT, R117, R104, P0 ;  /* 0x000000687500720c */ /* 0x000fe40000761270 */
[----:B------:R-:W-:Y:S01]  /*2290*/  LOP3.LUT R13, R39, 0xc, RZ, 0xfc, !PT ;  /* 0x0000000c270d7812 */ /* 0x000fe200078efcff */
[----:B------:R5:W2:Y:S01]  /*22a0*/  @P1 LDG.E.U16 R11, desc[UR18][R58.64] ;  /* 0x000000123a0b1981 */ /* 0x000aa2000c1e1500 */
[----:B------:R-:W-:Y:S02]  /*22b0*/  LEA.HI.X.SX32 R57, R15, R12, 0x1, P4 ;  /* 0x0000000c0f397211 */ /* 0x000fe400020f0eff */
[----:B------:R-:W-:Y:S01]  /*22c0*/  PRMT R15, RZ, 0x7610, R15 ;  /* 0x00007610ff0f7816 */ /* 0x000fe2000000000f */
[----:B------:R-:W-:Y:S01]  /*22d0*/  IMAD R71, R106, 0x2, R69 ;  /* 0x000000026a477824 */ /* 0x000fe200078e0245 */
[----:B------:R-:W-:-:S02]  /*22e0*/  ISETP.LT.AND P1, PT, R13, R104, P0 ;  /* 0x000000680d00720c */ /* 0x000fc40000721270 */
[----:B------:R-:W-:Y:S02]  /*22f0*/  LOP3.LUT R119, R39, 0x38, RZ, 0xfc, !PT ;  /* 0x0000003827777812 */ /* 0x000fe400078efcff */
[----:B------:R-:W-:Y:S01]  /*2300*/  PRMT R13, RZ, 0x7610, R13 ;  /* 0x00007610ff0d7816 */ /* 0x000fe2000000000d */
[----:B------:R-:W-:Y:S01]  /*2310*/  IMAD R73, R106, 0x2, R71 ;  /* 0x000000026a497824 */ /* 0x000fe200078e0247 */
[----:B------:R0:W2:Y:S01]  /*2320*/  @P2 LDG.E.U16 R15, desc[UR18][R56.64] ;  /* 0x00000012380f2981 */ /* 0x0000a2000c1e1500 */
[----:B------:R-:W-:Y:S02]  /*2330*/  ISETP.LT.AND P4, PT, R119, R104, P0 ;  /* 0x000000687700720c */ /* 0x000fe40000781270 */
[-C--:B-----5:R-:W-:Y:S01]  /*2340*/  LEA R58, P2, R23, R48.reuse, 0x1 ;  /* 0x00000030173a7211 */ /* 0x0a0fe200078408ff */
[----:B------:R-:W5:Y:S01]  /*2350*/  @P3 LDG.E.U16 R13, desc[UR18][R60.64] ;  /* 0x000000123c0d3981 */ /* 0x000f62000c1e1500 */
[----:B------:R-:W-:Y:S02]  /*2360*/  LEA R62, P3, R73, R48, 0x1 ;  /* 0x00000030493e7211 */ /* 0x000fe400078608ff */
[----:B------:R-:W-:-:S02]  /*2370*/  LEA.HI.X.SX32 R59, R23, R12, 0x1, P2 ;  /* 0x0000000c173b7211 */ /* 0x000fc400010f0eff */
[----:B------:R-:W-:Y:S02]  /*2380*/  LOP3.LUT R123, R39, 0x2a, RZ, 0xfc, !PT ;  /* 0x0000002a277b7812 */ /* 0x000fe400078efcff */
[----:B0-----:R-:W-:Y:S02]  /*2390*/  LEA R56, P2, R25, R48, 0x1 ;  /* 0x0000003019387211 */ /* 0x001fe400078408ff */
[----:B------:R-:W-:Y:S02]  /*23a0*/  PRMT R19, RZ, 0x7610, R19 ;  /* 0x00007610ff137816 */ /* 0x000fe40000000013 */
[-C--:B------:R-:W-:Y:S02]  /*23b0*/  LEA.HI.X.SX32 R63, R73, R12.reuse, 0x1, P3 ;  /* 0x0000000c493f7211 */ /* 0x080fe400018f0eff */
[----:B------:R-:W-:Y:S02]  /*23c0*/  LEA.HI.X.SX32 R57, R25, R12, 0x1, P2 ;  /* 0x0000000c19397211 */ /* 0x000fe400010f0eff */
[----:B------:R-:W-:Y:S01]  /*23d0*/  LOP3.LUT R121, R39, 0x22, RZ, 0xfc, !PT ;  /* 0x0000002227797812 */ /* 0x000fe200078efcff */
[----:B------:R0:W2:Y:S01]  /*23e0*/  @P4 LDG.E.U16 R19, desc[UR18][R62.64] ;  /* 0x000000123e134981 */ /* 0x0000a2000c1e1500 */
[----:B------:R-:W-:-:S02]  /*23f0*/  ISETP.LT.AND P2, PT, R123, R104, P0 ;  /* 0x000000687b00720c */ /* 0x000fc40000741270 */
[----:B------:R-:W-:Y:S02]  /*2400*/  LOP3.LUT R17, R39, 0x1a, RZ, 0xfc, !PT ;  /* 0x0000001a27117812 */ /* 0x000fe400078efcff */
[-C--:B------:R-:W-:Y:S02]  /*2410*/  ISETP.LT.AND P4, PT, R121, R104.reuse, P0 ;  /* 0x000000687900720c */ /* 0x080fe40000781270 */
[----:B------:R-:W-:Y:S02]  /*2420*/  ISETP.LT.AND P3, PT, R17, R104, P0 ;  /* 0x000000681100720c */ /* 0x000fe40000761270 */
[----:B------:R-:W-:Y:S01]  /*2430*/  PRMT R25, RZ, 0x7610, R25 ;  /* 0x00007610ff197816 */ /* 0x000fe20000000019 */
[----:B------:R-:W-:Y:S01]  /*2440*/  IMAD R73, R106, 0x2, R73 ;  /* 0x000000026a497824 */ /* 0x000fe200078e0249 */
[----:B------:R-:W-:Y:S02]  /*2450*/  PRMT R23, RZ, 0x7610, R23 ;  /* 0x00007610ff177816 */ /* 0x000fe40000000017 */
[----:B------:R-:W-:-:S02]  /*2460*/  PRMT R21, RZ, 0x7610, R21 ;  /* 0x00007610ff157816 */ /* 0x000fc40000000015 */
[----:B------:R-:W2:Y:S01]  /*2470*/  @P2 LDG.E.U16 R25, desc[UR18][R54.64] ;  /* 0x0000001236192981 */ /* 0x000ea2000c1e1500 */
[----:B------:R-:W-:Y:S02]  /*2480*/  LOP3.LUT R125, R39, 0x32, RZ, 0xfc, !PT ;  /* 0x00000032277d7812 */ /* 0x000fe400078efcff */
[----:B0-----:R-:W-:Y:S01]  /*2490*/  LEA R62, P2, R73, R48, 0x1 ;  /* 0x00000030493e7211 */ /* 0x001fe200078408ff */
[----:B------:R0:W2:Y:S01]  /*24a0*/  @P4 LDG.E.U16 R23, desc[UR18][R56.64] ;  /* 0x0000001238174981 */ /* 0x0000a2000c1e1500 */
[----:B------:R-:W-:Y:S02]  /*24b0*/  LOP3.LUT R129, R39, 0x14, RZ, 0xfc, !PT ;  /* 0x0000001427817812 */ /* 0x000fe400078efcff */
[----:B------:R-:W-:Y:S01]  /*24c0*/  ISETP.LT.AND P5, PT, R125, R104, P0 ;  /* 0x000000687d00720c */ /* 0x000fe200007a1270 */
[----:B------:R1:W2:Y:S01]  /*24d0*/  @P3 LDG.E.U16 R21, desc[UR18][R58.64] ;  /* 0x000000123a153981 */ /* 0x0002a2000c1e1500 */
[----:B------:R-:W-:Y:S01]  /*24e0*/  LEA.HI.X.SX32 R63, R73, R12, 0x1, P2 ;  /* 0x0000000c493f7211 */ /* 0x000fe200010f0eff */
[----:B------:R-:W-:Y:S01]  /*24f0*/  IMAD R52, R106, 0x2, R52 ;  /* 0x000000026a347824 */ /* 0x000fe200078e0234 */
[----:B------:R-:W-:-:S02]  /*2500*/  ISETP.LT.AND P2, PT, R129, R104, P0 ;  /* 0x000000688100720c */ /* 0x000fc40000741270 */
[-C--:B0-----:R-:W-:Y:S02]  /*2510*/  LEA R56, P4, R37, R48.reuse, 0x1 ;  /* 0x0000003025387211 */ /* 0x081fe400078808ff */
[----:B------:R-:W-:Y:S02]  /*2520*/  LEA RZ, P3, R29, R48, 0x1 ;  /* 0x000000301dff7211 */ /* 0x000fe400078608ff */
[----:B------:R-:W-:Y:S02]  /*2530*/  LOP3.LUT R127, R39, 0x3a, RZ, 0xfc, !PT ;  /* 0x0000003a277f7812 */ /* 0x000fe400078efcff */
[----:B------:R-:W-:Y:S01]  /*2540*/  LEA.HI.X.SX32 R57, R37, R12, 0x1, P4 ;  /* 0x0000000c25397211 */ /* 0x000fe200020f0eff */
[----:B------:R-:W-:Y:S01]  /*2550*/  IMAD R60, R52, 0x2, R27 ;  /* 0x00000002343c7824 */ /* 0x000fe200078e021b */
[----:B------:R-:W-:Y:S02]  /*2560*/  LEA R54, P4, R43, R48, 0x1 ;  /* 0x000000302b367211 */ /* 0x000fe400078808ff */
[----:B------:R-:W-:-:S02]  /*2570*/  LEA.HI.X.SX32 R61, R29, R12, 0x1, P3 ;  /* 0x0000000c1d3d7211 */ /* 0x000fc400018f0eff */
[----:B------:R-:W-:Y:S02]  /*2580*/  PRMT R27, RZ, 0x7610, R27 ;  /* 0x00007610ff1b7816 */ /* 0x000fe4000000001b */
[----:B------:R-:W-:Y:S02]  /*2590*/  ISETP.LT.AND P3, PT, R127, R104, P0 ;  /* 0x000000687f00720c */ /* 0x000fe40000761270 */
[----:B------:R-:W-:Y:S02]  /*25a0*/  PRMT R156, RZ, 0x7610, R156 ;  /* 0x00007610ff9c7816 */ /* 0x000fe4000000009c */
[----:B------:R-:W-:Y:S01]  /*25b0*/  LEA.HI.X.SX32 R55, R43, R12, 0x1, P4 ;  /* 0x0000000c2b377211 */ /* 0x000fe200020f0eff */
[----:B------:R0:W2:Y:S01]  /*25c0*/  @P5 LDG.E.U16 R27, desc[UR18][R60.64] ;  /* 0x000000123c1b5981 */ /* 0x0000a2000c1e1500 */
[----:B------:R-:W-:Y:S01]  /*25d0*/  LOP3.LUT R135, R39, 0x3c, RZ, 0xfc, !PT ;  /* 0x0000003c27877812 */ /* 0x000fe200078efcff */
[----:B------:R-:W-:Y:S01]  /*25e0*/  IMAD R73, R106, 0x2, R73 ;  /* 0x000000026a497824 */ /* 0x000fe200078e0249 */
[----:B------:R-:W-:Y:S01]  /*25f0*/  PRMT R101, RZ, 0x7610, R101 ;  /* 0x00007610ff657816 */ /* 0x000fe20000000065 */
[----:B------:R0:W2:Y:S01]  /*2600*/  @P2 LDG.E.U16 R156, desc[UR18][R54.64] ;  /* 0x00000012369c2981 */ /* 0x0000a2000c1e1500 */
[----:B-1----:R-:W-:-:S02]  /*2610*/  LEA R58, P5, R67, R48, 0x1 ;  /* 0x00000030433a7211 */ /* 0x002fc400078a08ff */
[----:B------:R-:W-:Y:S02]  /*2620*/  ISETP.LT.AND P2, PT, R135, R104, P0 ;  /* 0x000000688700720c */ /* 0x000fe40000741270 */
[----:B------:R-:W-:Y:S01]  /*2630*/  PRMT R154, RZ, 0x7610, R154 ;  /* 0x00007610ff9a7816 */ /* 0x000fe2000000009a */
[----:B------:R-:W2:Y:S01]  /*2640*/  @P3 LDG.E.U16 R101, desc[UR18][R62.64] ;  /* 0x000000123e653981 */ /* 0x000ea2000c1e1500 */
[----:B------:R-:W-:Y:S02]  /*2650*/  LOP3.LUT R29, R39, 0x1c, RZ, 0xfc, !PT ;  /* 0x0000001c271d7812 */ /* 0x000fe400078efcff */
[----:B------:R-:W-:Y:S02]  /*2660*/  LEA.HI.X.SX32 R59, R67, R12, 0x1, P5 ;  /* 0x0000000c433b7211 */ /* 0x000fe400028f0eff */
[----:B0-----:R-:W-:Y:S01]  /*2670*/  LEA R60, P5, R73, R48, 0x1 ;  /* 0x00000030493c7211 */ /* 0x001fe200078a08ff */
[----:B------:R0:W2:Y:S01]  /*2680*/  @P1 LDG.E.U16 R154, desc[UR18][R56.64] ;  /* 0x00000012389a1981 */ /* 0x0000a2000c1e1500 */
[----:B------:R-:W-:-:S02]  /*2690*/  LOP3.LUT R131, R39, 0x2c, RZ, 0xfc, !PT ;  /* 0x0000002c27837812 */ /* 0x000fc400078efcff */
[----:B------:R-:W-:Y:S02]  /*26a0*/  ISETP.LT.AND P3, PT, R29, R104, P0 ;  /* 0x000000681d00720c */ /* 0x000fe40000761270 */
[----:B------:R-:W-:Y:S02]  /*26b0*/  PRMT R164, RZ, 0x7610, R164 ;  /* 0x00007610ffa47816 */ /* 0x000fe400000000a4 */
[----:B------:R-:W-:Y:S02]  /*26c0*/  LEA.HI.X.SX32 R61, R73, R12, 0x1, P5 ;  /* 0x0000000c493d7211 */ /* 0x000fe400028f0eff */
[----:B------:R-:W-:Y:S02]  /*26d0*/  ISETP.LT.AND P1, PT, R131, R104, P0 ;  /* 0x000000688300720c */ /* 0x000fe40000721270 */
[----:B------:R-:W-:Y:S01]  /*26e0*/  PRMT R158, RZ, 0x7610, R158 ;  /* 0x00007610ff9e7816 */ /* 0x000fe2000000009e */
[----:B------:R-:W2:Y:S01]  /*26f0*/  @P2 LDG.E.U16 R164, desc[UR18][R60.64] ;  /* 0x000000123ca42981 */ /* 0x000ea2000c1e1500 */
[----:B------:R-:W-:-:S02]  /*2700*/  LEA R54, P2, R65, R48, 0x1 ;  /* 0x0000003041367211 */ /* 0x000fc400078408ff */
[C---:B------:R-:W-:Y:S02]  /*2710*/  LOP3.LUT R139, R39.reuse, 0x36, RZ, 0xfc, !PT ;  /* 0x00000036278b7812 */ /* 0x040fe400078efcff */
[----:B------:R-:W-:Y:S01]  /*2720*/  LOP3.LUT R133, R39, 0x34, RZ, 0xfc, !PT ;  /* 0x0000003427857812 */ /* 0x000fe200078efcff */
[----:B------:R-:W2:Y:S01]  /*2730*/  @P3 LDG.E.U16 R158, desc[UR18][R58.64] ;  /* 0x000000123a9e3981 */ /* 0x000ea2000c1e1500 */
[----:B------:R-:W-:Y:S02]  /*2740*/  PRMT R160, RZ, 0x7610, R160 ;  /* 0x00007610ffa07816 */ /* 0x000fe400000000a0 */
[----:B------:R-:W-:Y:S02]  /*2750*/  LEA.HI.X.SX32 R55, R65, R12, 0x1, P2 ;  /* 0x0000000c41377211 */ /* 0x000fe400010f0eff */
[-C--:B------:R-:W-:Y:S02]  /*2760*/  ISETP.LT.AND P2, PT, R139, R104.reuse, P0 ;  /* 0x000000688b00720c */ /* 0x080fe40000741270 */
[----:B------:R-:W-:Y:S01]  /*2770*/  ISETP.LT.AND P3, PT, R133, R104, P0 ;  /* 0x000000688500720c */ /* 0x000fe20000761270 */
[----:B------:R1:W3:Y:S01]  /*2780*/  @P1 LDG.E.U16 R160, desc[UR18][R46.64] ;  /* 0x000000122ea01981 */ /* 0x0002e2000c1e1500 */
[----:B0-----:R-:W-:-:S02]  /*2790*/  LEA R56, P4, R69, R48, 0x1 ;  /* 0x0000003045387211 */ /* 0x001fc400078808ff */
[----:B------:R-:W-:Y:S02]  /*27a0*/  PRMT R116, RZ, 0x7610, R116 ;  /* 0x00007610ff747816 */ /* 0x000fe40000000074 */
[----:B------:R-:W-:Y:S02]  /*27b0*/  PRMT R162, RZ, 0x7610, R162 ;  /* 0x00007610ffa27816 */ /* 0x000fe400000000a2 */
[----:B-1----:R-:W-:Y:S02]  /*27c0*/  LEA R46, P5, R71, R48, 0x1 ;  /* 0x00000030472e7211 */ /* 0x002fe400078a08ff */
[-C--:B------:R-:W-:Y:S02]  /*27d0*/  LEA.HI.X.SX32 R57, R69, R12.reuse, 0x1, P4 ;  /* 0x0000000c45397211 */ /* 0x080fe400020f0eff */
[----:B------:R-:W-:-:S03]  /*27e0*/  LEA.HI.X.SX32 R47, R71, R12, 0x1, P5 ;  /* 0x0000000c472f7211 */ /* 0x000fc600028f0eff */
[----:B------:R-:W3:Y:S01]  /*27f0*/  @P3 LDG.E.U16 R162, desc[UR18][R56.64] ;  /* 0x0000001238a23981 */ /* 0x000ee2000c1e1500 */
[----:B------:R-:W-:-:S03]  /*2800*/  LEA R90, P3, R3, R48, 0x1 ;  /* 0x00000030035a7211 */ /* 0x000fc600078608ff */
[----:B------:R-:W3:Y:S01]  /*2810*/  @P2 LDG.E.U16 R116, desc[UR18][R46.64] ;  /* 0x000000122e742981 */ /* 0x000ee2000c1e1500 */
[----:B------:R-:W-:Y:S02]  /*2820*/  LEA R88, P2, R51, R48, 0x1 ;  /* 0x0000003033587211 */ /* 0x000fe400078408ff */
[----:B------:R-:W-:Y:S02]  /*2830*/  LOP3.LUT R137, R39, 0x26, RZ, 0xfc, !PT ;  /* 0x0000002627897812 */ /* 0x000fe400078efcff */
[-C--:B------:R-:W-:Y:S02]  /*2840*/  LEA.HI.X.SX32 R89, R51, R12.reuse, 0x1, P2 ;  /* 0x0000000c33597211 */ /* 0x080fe400010f0eff */
[----:B------:R-:W-:Y:S02]  /*2850*/  LEA.HI.X.SX32 R91, R3, R12, 0x1, P3 ;  /* 0x0000000c035b7211 */ /* 0x000fe400018f0eff */
[----:B------:R-:W-:Y:S02]  /*2860*/  LEA.HI R93, R38, 0xe, RZ, 0x1a ;  /* 0x0000000e265d7811 */ /* 0x000fe400078fd0ff */
[----:B------:R-:W-:-:S02]  /*2870*/  LEA R86, P2, R49, R48, 0x1 ;  /* 0x0000003031567211 */ /* 0x000fc400078408ff */
[----:B------:R-:W-:Y:S01]  /*2880*/  ISETP.LT.AND P3, PT, R137, R104, P0 ;  /* 0x000000688900720c */ /* 0x000fe20000761270 */
[----:B------:R-:W-:Y:S01]  /*2890*/  IMAD R51, R93, R106, RZ ;  /* 0x0000006a5d337224 */ /* 0x000fe200078e02ff */
[----:B------:R-:W-:Y:S01]  /*28a0*/  LEA.HI.X.SX32 R87, R49, R12, 0x1, P2 ;  /* 0x0000000c31577211 */ /* 0x000fe200010f0eff */
[----:B------:R-:W-:Y:S01]  /*28b0*/  IMAD R52, R36, R107, RZ ;  /* 0x0000006b24347224 */ /* 0x000fe200078e02ff */
[C---:B------:R-:W-:Y:S02]  /*28c0*/  LEA R84, P2, R53.reuse, R48, 0x1 ;  /* 0x0000003035547211 */ /* 0x040fe400078408ff */
[----:B------:R-:W-:Y:S01]  /*28d0*/  PRMT R114, RZ, 0x7610, R114 ;  /* 0x00007610ff727816 */ /* 0x000fe20000000072 */
[----:B------:R-:W-:Y:S01]  /*28e0*/  IMAD R22, R22, UR4, RZ ;  /* 0x0000000416167c24 */ /* 0x000fe2000f8e02ff */
[----:B------:R-:W-:Y:S02]  /*28f0*/  LEA.HI.X.SX32 R85, R53, R12, 0x1, P2 ;  /* 0x0000000c35557211 */ /* 0x000fe400010f0eff */
[----:B------:R-:W-:-:S02]  /*2900*/  LEA R82, P2, R51, R48, 0x1 ;  /* 0x0000003033527211 */ /* 0x000fc400078408ff */
[----:B------:R-:W-:Y:S01]  /*2910*/  LEA R92, P5, R52, UR14, 0x1 ;  /* 0x0000000e345c7c11 */ /* 0x000fe2000f8a08ff */
[----:B------:R0:W4:Y:S01]  /*2920*/  @P3 LDG.E.U16 R114, desc[UR18][R44.64] ;  /* 0x000000122c723981 */ /* 0x000122000c1e1500 */
[----:B------:R-:W-:Y:S01]  /*2930*/  ISETP.LT.AND P1, PT, R39, R104, P0 ;  /* 0x000000682700720c */ /* 0x000fe20000721270 */
[----:B------:R-:W-:Y:S01]  /*2940*/  IMAD R34, R34, UR4, RZ ;  /* 0x0000000422227c24 */ /* 0x000fe2000f8e02ff */
[----:B------:R-:W-:Y:S02]  /*2950*/  LEA.HI.X.SX32 R83, R51, R12, 0x1, P2 ;  /* 0x0000000c33537211 */ /* 0x000fe400010f0eff */
[----:B------:R-:W-:Y:S01]  /*2960*/  LEA R78, P2, R22, R92, 0x1 ;  /* 0x0000005c164e7211 */ /* 0x000fe200078408ff */
[----:B------:R-:W-:Y:S01]  /*2970*/  IMAD R26, R26, UR4, RZ ;  /* 0x000000041a1a7c24 */ /* 0x000fe2000f8e02ff */
[----:B0-----:R-:W-:Y:S01]  /*2980*/  LEA.HI.X.SX32 R45, R52, UR15, 0x1, P5 ;  /* 0x0000000f342d7c11 */ /* 0x001fe2000a8f0eff */
[----:B------:R-:W-:Y:S01]  /*2990*/  IMAD R40, R40, UR4, RZ ;  /* 0x0000000428287c24 */ /* 0x000fe2000f8e02ff */
[----:B------:R-:W-:-:S02]  /*29a0*/  PRMT R109, RZ, 0x7610, R109 ;  /* 0x00007610ff6d7816 */ /* 0x000fc4000000006d */
[-C--:B------:R-:W-:Y:S02]  /*29b0*/  LEA.HI.X.SX32 R79, R22, R45.reuse, 0x1, P2 ;  /* 0x0000002d164f7211 */ /* 0x080fe400010f0eff */
[-C--:B------:R-:W-:Y:S02]  /*29c0*/  LEA R74, P2, R34, R92.reuse, 0x1 ;  /* 0x0000005c224a7211 */ /* 0x080fe400078408ff */
[----:B------:R-:W-:Y:S01]  /*29d0*/  LOP3.LUT R105, R39, 0x16, RZ, 0xfc, !PT ;  /* 0x0000001627697812 */ /* 0x000fe200078efcff */
[----:B------:R-:W-:Y:S01]  /*29e0*/  IMAD R28, R28, UR4, RZ ;  /* 0x000000041c1c7c24 */ /* 0x000fe2000f8e02ff */
[----:B------:R-:W-:Y:S01]  /*29f0*/  LEA R80, P5, R26, R92, 0x1 ;  /* 0x0000005c1a507211 */ /* 0x000fe200078a08ff */
[----:B------:R-:W-:Y:S01]  /*2a00*/  IMAD R32, R32, UR4, RZ ;  /* 0x0000000420207c24 */ /* 0x000fe2000f8e02ff */
[----:B------:R-:W-:Y:S01]  /*2a10*/  LEA.HI.X.SX32 R75, R34, R45, 0x1, P2 ;  /* 0x0000002d224b7211 */ /* 0x000fe200010f0eff */
[----:B------:R-:W4:Y:S01]  /*2a20*/  @P1 LDG.E.U16 R109, desc[UR18][R90.64] ;  /* 0x000000125a6d1981 */ /* 0x000f22000c1e1500 */
[----:B------:R-:W-:-:S02]  /*2a30*/  ISETP.LT.AND P4, PT, R105, R104, P0 ;  /* 0x000000686900720c */ /* 0x000fc40000781270 */
[-C--:B------:R-:W-:Y:S01]  /*2a40*/  LEA R70, P2, R40, R92.reuse, 0x1 ;  /* 0x0000005c28467211 */ /* 0x080fe200078408ff */
[----:B------:R-:W-:Y:S01]  /*2a50*/  IMAD R30, R30, UR4, RZ ;  /* 0x000000041e1e7c24 */ /* 0x000fe2000f8e02ff */
[-C--:B------:R-:W-:Y:S01]  /*2a60*/  LEA.HI.X.SX32 R81, R26, R45.reuse, 0x1, P5 ;  /* 0x0000002d1a517211 */ /* 0x080fe200028f0eff */
[----:B------:R-:W-:Y:S01]  /*2a70*/  IMAD R24, R24, UR4, RZ ;  /* 0x0000000418187c24 */ /* 0x000fe2000f8e02ff */
[-C--:B------:R-:W-:Y:S02]  /*2a80*/  LEA R76, P5, R28, R92.reuse, 0x1 ;  /* 0x0000005c1c4c7211 */ /* 0x080fe400078a08ff */
[-C--:B------:R-:W-:Y:S02]  /*2a90*/  LEA.HI.X.SX32 R71, R40, R45.reuse, 0x1, P2 ;  /* 0x0000002d28477211 */ /* 0x080fe400010f0eff */
[-C--:B------:R-:W-:Y:S02]  /*2aa0*/  LEA R66, P2, R32, R92.reuse, 0x1 ;  /* 0x0000005c20427211 */ /* 0x080fe400078408ff */
[----:B------:R-:W-:Y:S01]  /*2ab0*/  PRMT R148, RZ, 0x7610, R148 ;  /* 0x00007610ff947816 */ /* 0x000fe20000000094 */
[----:B------:R-:W-:Y:S01]  /*2ac0*/  IMAD R42, R42, UR4, RZ ;  /* 0x000000042a2a7c24 */ /* 0x000fe2000f8e02ff */
[----:B------:R-:W-:Y:S01]  /*2ad0*/  LEA.HI.X.SX32 R77, R28, R45, 0x1, P5 ;  /* 0x0000002d1c4d7211 */ /* 0x000fe200028f0eff */
[----:B------:R-:W-:Y:S01]  /*2ae0*/  IMAD R18, R18, UR4, RZ ;  /* 0x0000000412127c24 */ /* 0x000fe2000f8e02ff */
[----:B------:R-:W-:-:S02]  /*2af0*/  LEA R72, P5, R30, R92, 0x1 ;  /* 0x0000005c1e487211 */ /* 0x000fc400078a08ff */
[-C--:B------:R-:W-:Y:S01]  /*2b00*/  LEA.HI.X.SX32 R67, R32, R45.reuse, 0x1, P2 ;  /* 0x0000002d20437211 */ /* 0x080fe200010f0eff */
[----:B------:R0:W4:Y:S01]  /*2b10*/  @P4 LDG.E.U16 R148, desc[UR18][R54.64] ;  /* 0x0000001236944981 */ /* 0x000122000c1e1500 */
[C---:B------:R-:W-:Y:S02]  /*2b20*/  LOP3.LUT R37, R39.reuse, 0x4, RZ, 0xfc, !PT ;  /* 0x0000000427257812 */ /* 0x040fe400078efcff */
[----:B------:R-:W-:Y:S02]  /*2b30*/  LEA R62, P2, R24, R92, 0x1 ;  /* 0x0000005c183e7211 */ /* 0x000fe400078408ff */
[----:B------:R-:W-:Y:S01]  /*2b40*/  LOP3.LUT R3, R39, 0x2, RZ, 0xfc, !PT ;  /* 0x0000000227037812 */ /* 0x000fe200078efcff */
[----:B------:R-:W-:Y:S01]  /*2b50*/  IMAD R50, R50, UR4, RZ ;  /* 0x0000000432327c24 */ /* 0x000fe2000f8e02ff */
[----:B------:R-:W-:Y:S01]  /*2b60*/  LEA.HI.X.SX32 R73, R30, R45, 0x1, P5 ;  /* 0x0000002d1e497211 */ /* 0x000fe200028f0eff */
[----:B------:R-:W-:Y:S01]  /*2b70*/  IMAD R14, R14, UR4, RZ ;  /* 0x000000040e0e7c24 */ /* 0x000fe2000f8e02ff */
[----:B------:R-:W-:-:S02]  /*2b80*/  ISETP.LT.AND P4, PT, R37, R104, P0 ;  /* 0x000000682500720c */ /* 0x000fc40000781270 */
[----:B------:R-:W-:Y:S02]  /*2b90*/  LEA R68, P5, R42, R92, 0x1 ;  /* 0x0000005c2a447211 */ /* 0x000fe400078a08ff */
[----:B------:R-:W-:Y:S02]  /*2ba0*/  LEA.HI.X.SX32 R63, R24, R45, 0x1, P2 ;  /* 0x0000002d183f7211 */ /* 0x000fe400010f0eff */
[----:B------:R-:W-:Y:S02]  /*2bb0*/  ISETP.LT.AND P1, PT, R3, R104, P0 ;  /* 0x000000680300720c */ /* 0x000fe40000721270 */
[----:B------:R-:W-:Y:S02]  /*2bc0*/  LEA.HI R37, R38, 0x2e, RZ, 0x1a ;  /* 0x0000002e26257811 */ /* 0x000fe400078fd0ff */
[----:B------:R-:W-:Y:S01]  /*2bd0*/  LEA R58, P2, R18, R92, 0x1 ;  /* 0x0000005c123a7211 */ /* 0x000fe200078408ff */
[----:B------:R-:W-:Y:S01]  /*2be0*/  IMAD R20, R20, UR4, RZ ;  /* 0x0000000414147c24 */ /* 0x000fe2000f8e02ff */
[----:B------:R-:W-:-:S02]  /*2bf0*/  LOP3.LUT R3, R39, 0x6, RZ, 0xfc, !PT ;  /* 0x0000000627037812 */ /* 0x000fc400078efcff */
[-C--:B------:R-:W-:Y:S01]  /*2c00*/  LEA.HI.X.SX32 R69, R42, R45.reuse, 0x1, P5 ;  /* 0x0000002d2a457211 */ /* 0x080fe200028f0eff */
[----:B------:R-:W-:Y:S01]  /*2c10*/  IMAD R49, R37, R106, RZ ;  /* 0x0000006a25317224 */ /* 0x000fe200078e02ff */
[-C--:B------:R-:W-:Y:S02]  /*2c20*/  LEA R64, P5, R50, R92.reuse, 0x1 ;  /* 0x0000005c32407211 */ /* 0x080fe400078a08ff */
[-C--:B------:R-:W-:Y:S02]  /*2c30*/  LEA.HI.X.SX32 R59, R18, R45.reuse, 0x1, P2 ;  /* 0x0000002d123b7211 */ /* 0x080fe400010f0eff */
[----:B0-----:R-:W-:Y:S02]  /*2c40*/  LEA R54, P2, R14, R92, 0x1 ;  /* 0x0000005c0e367211 */ /* 0x001fe400078408ff */
[----:B------:R-:W-:Y:S02]  /*2c50*/  ISETP.LT.AND P3, PT, R3, R104, P0 ;  /* 0x000000680300720c */ /* 0x000fe40000761270 */
[----:B------:R-:W-:Y:S01]  /*2c60*/  PRMT R103, RZ, 0x7610, R103 ;  /* 0x00007610ff677816 */ /* 0x000fe20000000067 */
[----:B------:R-:W-:Y:S01]  /*2c70*/  IMAD R16, R16, UR4, RZ ;  /* 0x0000000410107c24 */ /* 0x000fe2000f8e02ff */
[----:B------:R-:W-:-:S02]  /*2c80*/  LEA.HI.X.SX32 R65, R50, R45, 0x1, P5 ;  /* 0x0000002d32417211 */ /* 0x000fc400028f0eff */
[----:B------:R-:W-:Y:S02]  /*2c90*/  LEA.HI R95, R38, 0x1e, RZ, 0x1a ;  /* 0x0000001e265f7811 */ /* 0x000fe400078fd0ff */
[----:B------:R-:W-:Y:S01]  /*2ca0*/  LEA R60, P5, R20, R92, 0x1 ;  /* 0x0000005c143c7211 */ /* 0x000fe200078a08ff */
[----:B------:R-:W4:Y:S01]  /*2cb0*/  @P1 LDG.E.U16 R103, desc[UR18][R88.64] ;  /* 0x0000001258671981 */ /* 0x000f22000c1e1500 */
[-C--:B------:R-:W-:Y:S02]  /*2cc0*/  LEA.HI.X.SX32 R55, R14, R45.reuse, 0x1, P2 ;  /* 0x0000002d0e377211 */ /* 0x080fe400010f0eff */
[----:B------:R-:W-:Y:S01]  /*2cd0*/  LEA R50, P2, R49, R48, 0x1 ;  /* 0x0000003031327211 */ /* 0x000fe200078408ff */
[----:B------:R-:W-:Y:S01]  /*2ce0*/  IMAD R47, R95, R106, RZ ;  /* 0x0000006a5f2f7224 */ /* 0x000fe200078e02ff */
[----:B------:R-:W-:Y:S02]  /*2cf0*/  LEA.HI.X.SX32 R61, R20, R45, 0x1, P5 ;  /* 0x0000002d143d7211 */ /* 0x000fe400028f0eff */
[----:B------:R-:W-:-:S02]  /*2d00*/  LEA R56, P5, R16, R92, 0x1 ;  /* 0x0000005c10387211 */ /* 0x000fc400078a08ff */
[----:B------:R-:W-:Y:S02]  /*2d10*/  ISETP.LT.AND P1, PT, R93, R104, P0 ;  /* 0x000000685d00720c */ /* 0x000fe40000721270 */
[----:B------:R-:W-:Y:S02]  /*2d20*/  LEA.HI.X.SX32 R51, R49, R12, 0x1, P2 ;  /* 0x0000000c31337211 */ /* 0x000fe400010f0eff */
[----:B------:R-:W-:Y:S02]  /*2d30*/  PRMT R150, RZ, 0x7610, R150 ;  /* 0x00007610ff967816 */ /* 0x000fe40000000096 */
[----:B------:R-:W-:Y:S02]  /*2d40*/  PRMT R118, RZ, 0x7610, R118 ;  /* 0x00007610ff767816 */ /* 0x000fe40000000076 */
[----:B------:R-:W-:Y:S02]  /*2d50*/  LEA.HI R3, R38, 0x3e, RZ, 0x1a ;  /* 0x0000003e26037811 */ /* 0x000fe400078fd0ff */
[----:B------:R-:W-:Y:S01]  /*2d60*/  ISETP.LT.AND P2, PT, R95, R104, P0 ;  /* 0x000000685f00720c */ /* 0x000fe20000741270 */
[----:B------:R-:W4:Y:S01]  /*2d70*/  @P4 LDG.E.U16 R150, desc[UR18][R86.64] ;  /* 0x0000001256964981 */ /* 0x000f22000c1e1500 */
[----:B------:R-:W-:Y:S01]  /*2d80*/  LEA.HI.X.SX32 R57, R16, R45, 0x1, P5 ;  /* 0x0000002d10397211 */ /* 0x000fe200028f0eff */
[----:B------:R-:W-:Y:S01]  /*2d90*/  IMAD R97, R3, R106, RZ ;  /* 0x0000006a03617224 */ /* 0x000fe200078e02ff */
[----:B------:R-:W-:Y:S01]  /*2da0*/  LEA R52, P5, R47, R48, 0x1 ;  /* 0x000000302f347211 */ /* 0x000fe200078a08ff */
[----:B------:R-:W4:Y:S01]  /*2db0*/  @P3 LDG.E.U16 R118, desc[UR18][R84.64] ;  /* 0x0000001254763981 */ /* 0x000f22000c1e1500 */
[----:B------:R-:W-:-:S02]  /*2dc0*/  PRMT R120, RZ, 0x7610, R120 ;  /* 0x00007610ff787816 */ /* 0x000fc40000000078 */
[-C--:B------:R-:W-:Y:S02]  /*2dd0*/  ISETP.LT.AND P4, PT, R37, R104.reuse, P0 ;  /* 0x000000682500720c */ /* 0x080fe40000781270 */
[-C--:B------:R-:W-:Y:S01]  /*2de0*/  ISETP.LT.AND P3, PT, R3, R104.reuse, P0 ;  /* 0x000000680300720c */ /* 0x080fe20000761270 */
[----:B------:R-:W-:Y:S01]  /*2df0*/  IMAD R8, R8, UR4, RZ ;  /* 0x0000000408087c24 */ /* 0x000fe2000f8e02ff */
[----:B------:R-:W-:Y:S01]  /*2e00*/  PRMT R122, RZ, 0x7610, R122 ;  /* 0x00007610ff7a7816 */ /* 0x000fe2000000007a */
[----:B------:R-:W-:Y:S01]  /*2e10*/  IMAD R10, R10, UR4, RZ ;  /* 0x000000040a0a7c24 */ /* 0x000fe2000f8e02ff */
[----:B------:R-:W-:Y:S01]  /*2e20*/  ISETP.LT.AND P0, PT, R36, R104, P0 ;  /* 0x000000682400720c */ /* 0x000fe20000701270 */
[----:B------:R-:W4:Y:S01]  /*2e30*/  @P1 LDG.E.U16 R120, desc[UR18][R82.64] ;  /* 0x0000001252781981 */ /* 0x000f22000c1e1500 */
[----:B------:R-:W-:Y:S02]  /*2e40*/  LEA.HI.X.SX32 R53, R47, R12, 0x1, P5 ;  /* 0x0000000c2f357211 */ /* 0x000fe400028f0eff */
[----:B------:R-:W-:-:S02]  /*2e50*/  LEA R48, P5, R97, R48, 0x1 ;  /* 0x0000003061307211 */ /* 0x000fc400078a08ff */
[----:B------:R-:W-:Y:S01]  /*2e60*/  PRMT R124, RZ, 0x7610, R124 ;  /* 0x00007610ff7c7816 */ /* 0x000fe2000000007c */
[----:B------:R-:W4:Y:S01]  /*2e70*/  @P2 LDG.E.U16 R122, desc[UR18][R52.64] ;  /* 0x00000012347a2981 */ /* 0x000f22000c1e1500 */
[----:B------:R-:W-:Y:S02]  /*2e80*/  PRMT R126, RZ, 0x7610, R126 ;  /* 0x00007610ff7e7816 */ /* 0x000fe4000000007e */
[----:B------:R-:W-:Y:S02]  /*2e90*/  LEA R46, P1, R8, R92, 0x1 ;  /* 0x0000005c082e7211 */ /* 0x000fe400078208ff */
[----:B------:R-:W-:Y:S01]  /*2ea0*/  LEA.HI.X.SX32 R49, R97, R12, 0x1, P5 ;  /* 0x0000000c61317211 */ /* 0x000fe200028f0eff */
[----:B------:R-:W4:Y:S01]  /*2eb0*/  @P4 LDG.E.U16 R124, desc[UR18][R50.64] ;  /* 0x00000012327c4981 */ /* 0x000f22000c1e1500 */
[----:B------:R-:W-:Y:S02]  /*2ec0*/  PRMT R141, RZ, 0x7610, R141 ;  /* 0x00007610ff8d7816 */ /* 0x000fe4000000008d */
[----:B------:R-:W-:Y:S01]  /*2ed0*/  PRMT R143, RZ, 0x7610, R143 ;  /* 0x00007610ff8f7816 */ /* 0x000fe2000000008f */
[----:B------:R-:W4:Y:S01]  /*2ee0*/  @P3 LDG.E.U16 R126, desc[UR18][R48.64] ;  /* 0x00000012307e3981 */ /* 0x000f22000c1e1500 */
[----:B------:R-:W-:-:S02]  /*2ef0*/  PRMT R145, RZ, 0x7610, R145 ;  /* 0x00007610ff917816 */ /* 0x000fc40000000091 */
[----:B------:R-:W-:Y:S01]  /*2f00*/  PRMT R147, RZ, 0x7610, R147 ;  /* 0x00007610ff937816 */ /* 0x000fe20000000093 */
[----:B------:R-:W4:Y:S01]  /*2f10*/  @P0 LDG.E.U16 R141, desc[UR18][R80.64] ;  /* 0x00000012508d0981 */ /* 0x000f22000c1e1500 */
[----:B------:R-:W-:Y:S02]  /*2f20*/  LEA R44, P2, R10, R92, 0x1 ;  /* 0x0000005c0a2c7211 */ /* 0x000fe400078408ff */
[----:B------:R-:W-:Y:S01]  /*2f30*/  PRMT R149, RZ, 0x7610, R149 ;  /* 0x00007610ff957816 */ /* 0x000fe20000000095 */
[----:B------:R-:W4:Y:S01]  /*2f40*/  @P0 LDG.E.U16 R143, desc[UR18][R72.64] ;  /* 0x00000012488f0981 */ /* 0x000f22000c1e1500 */
[----:B------:R-:W-:Y:S02]  /*2f50*/  PRMT R151, RZ, 0x7610, R151 ;  /* 0x00007610ff977816 */ /* 0x000fe40000000097 */
[----:B------:R-:W-:Y:S01]  /*2f60*/  PRMT R153, RZ, 0x7610, R153 ;  /* 0x00007610ff997816 */ /* 0x000fe20000000099 */
[----:B------:R-:W4:Y:S01]  /*2f70*/  @P0 LDG.E.U16 R145, desc[UR18][R64.64] ;  /* 0x0000001240910981 */ /* 0x000f22000c1e1500 */
[----:B------:R-:W-:-:S02]  /*2f80*/  PRMT R155, RZ, 0x7610, R155 ;  /* 0x00007610ff9b7816 */ /* 0x000fc4000000009b */
[----:B------:R-:W-:Y:S01]  /*2f90*/  PRMT R128, RZ, 0x7610, R128 ;  /* 0x00007610ff807816 */ /* 0x000fe20000000080 */
[----:B------:R-:W4:Y:S01]  /*2fa0*/  @P0 LDG.E.U16 R147, desc[UR18][R58.64] ;  /* 0x000000123a930981 */ /* 0x000f22000c1e1500 */
[----:B------:R-:W-:Y:S02]  /*2fb0*/  PRMT R130, RZ, 0x7610, R130 ;  /* 0x00007610ff827816 */ /* 0x000fe40000000082 */
        /* <DEDUP_REMOVED lines=8> */
[-C--:B------:R-:W-:Y:S02]  /*3040*/  LEA.HI.X.SX32 R47, R8, R45.reuse, 0x1, P1 ;  /* 0x0000002d082f7211 */ /* 0x080fe400008f0eff */
[----:B------:R-:W-:Y:S01]  /*3050*/  PRMT R142, RZ, 0x7610, R142 ;  /* 0x00007610ff8e7816 */ /* 0x000fe2000000008e */
[----:B------:R-:W4:Y:S01]  /*3060*/  @P0 LDG.E.U16 R155, desc[UR18][R56.64] ;  /* 0x00000012389b0981 */ /* 0x000f22000c1e1500 */
[----:B------:R-:W-:-:S03]  /*3070*/  LEA.HI.X.SX32 R45, R10, R45, 0x1, P2 ;  /* 0x0000002d0a2d7211 */ /* 0x000fc600010f0eff */
[----:B------:R-:W4:Y:S04]  /*3080*/  @P0 LDG.E.U16 R128, desc[UR18][R76.64] ;  /* 0x000000124c800981 */ /* 0x000f28000c1e1500 */
[----:B------:R-:W4:Y:S04]  /*3090*/  @P0 LDG.E.U16 R130, desc[UR18][R68.64] ;  /* 0x0000001244820981 */ /* 0x000f28000c1e1500 */
[----:B------:R-:W4:Y:S04]  /*30a0*/  @P0 LDG.E.U16 R132, desc[UR18][R60.64] ;  /* 0x000000123c840981 */ /* 0x000f28000c1e1500 */
[----:B------:R-:W4:Y:S04]  /*30b0*/  @P0 LDG.E.U16 R134, desc[UR18][R54.64] ;  /* 0x0000001236860981 */ /* 0x000f28000c1e1500 */
[----:B------:R-:W4:Y:S04]  /*30c0*/  @P0 LDG.E.U16 R136, desc[UR18][R74.64] ;  /* 0x000000124a880981 */ /* 0x000f28000c1e1500 */
[----:B------:R-:W4:Y:S04]  /*30d0*/  @P0 LDG.E.U16 R138, desc[UR18][R66.64] ;  /* 0x00000012428a0981 */ /* 0x000f28000c1e1500 */
[----:B------:R-:W4:Y:S04]  /*30e0*/  @P0 LDG.E.U16 R140, desc[UR18][R46.64] ;  /* 0x000000122e8c0981 */ /* 0x000f28000c1e1500 */
[----:B------:R-:W4:Y:S01]  /*30f0*/  @P0 LDG.E.U16 R142, desc[UR18][R44.64] ;  /* 0x000000122c8e0981 */ /* 0x000f22000c1e1500 */
[----:B------:R-:W-:-:S04]  /*3100*/  IMAD R93, R39, R106, RZ ;  /* 0x0000006a275d7224 */ /* 0x000fc800078e02ff */
[----:B------:R-:W-:-:S04]  /*3110*/  IMAD R93, R106, 0x2, R93 ;  /* 0x000000026a5d7824 */ /* 0x000fc800078e025d */
[----:B------:R-:W-:Y:S01]  /*3120*/  IMAD R93, R106, 0x2, R93 ;  /* 0x000000026a5d7824 */ /* 0x000fe200078e025d */
[----:B------:R-:W-:-:S03]  /*3130*/  SHF.R.S32.HI R97, RZ, 0x1f, R6 ;  /* 0x0000001fff617819 */ /* 0x000fc60000011406 */
[----:B------:R-:W-:Y:S01]  /*3140*/  IMAD R93, R106, 0x2, R93 ;  /* 0x000000026a5d7824 */ /* 0x000fe200078e025d */
[----:B------:R-:W-:-:S03]  /*3150*/  LOP3.LUT P0, RZ, R5, UR9, RZ, 0xfc, !PT ;  /* 0x0000000905ff7c12 */ /* 0x000fc6000f80fcff */
[----:B------:R-:W-:Y:S01]  /*3160*/  IMAD R95, R106, 0x2, R93 ;  /* 0x000000026a5f7824 */ /* 0x000fe200078e025d */
[----:B------:R-:W-:-:S03]  /*3170*/  SHF.L.U64.HI R5, R6, 0x1, R97 ;  /* 0x0000000106057819 */ /* 0x000fc60000010261 */
[----:B------:R-:W-:Y:S01]  /*3180*/  IMAD R97, R106, 0x2, R95 ;  /* 0x000000026a617824 */ /* 0x000fe200078e025f */
[----:B------:R-:W-:Y:S01]  /*3190*/  SHF.R.S32.HI R93, RZ, 0x6, R38 ;  /* 0x00000006ff5d7819 */ /* 0x000fe20000011426 */
[----:B------:R-:W-:-:S04]  /*31a0*/  @!UP1 UIADD3 UR4, UPT, UPT, -UR5, 0x100000, URZ ;  /* 0x0010000005049890 */ /* 0x000fc8000fffe1ff */
[----:B------:R-:W-:Y:S02]  /*31b0*/  @!UP1 USHF.L.U32 UR5, UR4, 0xb, URZ ;  /* 0x0000000b04059899 */ /* 0x000fe400080006ff */
[----:B------:R-:W-:Y:S01]  /*31c0*/  @!UP1 USHF.L.U32 UR4, UR4, 0x1, URZ ;  /* 0x0000000104049899 */ /* 0x000fe200080006ff */
[--C-:B------:R-:W-:Y:S01]  /*31d0*/  IMAD R157, R106, 0x2, R97.reuse ;  /* 0x000000026a9d7824 */ /* 0x100fe200078e0261 */
[----:B------:R-:W-:Y:S01]  /*31e0*/  SHF.R.S32.HI R92, RZ, 0x1f, R97 ;  /* 0x0000001fff5c7819 */ /* 0x000fe20000011461 */
[----:B------:R-:W-:Y:S01]  /*31f0*/  IMAD.SHL.U32 R112, R36, 0x2, RZ ;  /* 0x0000000224707824 */ /* 0x000fe200078e00ff */
[----:B------:R-:W-:Y:S01]  /*3200*/  LEA R100, P2, R97, R4, 0x1 ;  /* 0x0000000461647211 */ /* 0x000fe200078408ff */
[C---:B------:R-:W-:Y:S01]  /*3210*/  IMAD R159, R106.reuse, 0x4, R157 ;  /* 0x000000046a9f7824 */ /* 0x040fe200078e029d */
[----:B------:R-:W-:Y:S01]  /*3220*/  SGXT R93, R93, 0x1 ;  /* 0x000000015d5d781a */ /* 0x000fe20000000200 */
[----:B------:R-:W-:Y:S01]  /*3230*/  VOTEU.ALL UP2, P6 ;  /* 0x0000000000ff7886 */ /* 0x000fe20003040000 */
[----:B------:R-:W-:Y:S01]  /*3240*/  LEA.HI.X R92, R97, R5, R92, 0x1, P2 ;  /* 0x00000005615c7211 */ /* 0x000fe200010f0c5c */
[----:B------:R-:W-:Y:S01]  /*3250*/  IMAD R144, R106, 0x2, R159 ;  /* 0x000000026a907824 */ /* 0x000fe200078e029f */
[----:B------:R-:W-:Y:S01]  /*3260*/  SHF.R.S32.HI R94, RZ, 0x1f, R95 ;  /* 0x0000001fff5e7819 */ /* 0x000fe2000001145f */
[----:B------:R-:W-:Y:S01]  /*3270*/  IMAD R105, R105, R106, RZ ;  /* 0x0000006a69697224 */ /* 0x000fe200078e02ff */
[----:B------:R-:W-:-:S02]  /*3280*/  LEA R102, P1, R95, R4, 0x1 ;  /* 0x000000045f667211 */ /* 0x000fc400078208ff */
[----:B------:R-:W-:Y:S01]  /*3290*/  SHF.R.S32.HI R146, RZ, 0x1f, R43 ;  /* 0x0000001fff927819 */ /* 0x000fe2000001142b */
[----:B------:R-:W-:Y:S01]  /*32a0*/  IMAD R9, R9, R106, RZ ;  /* 0x0000006a09097224 */ /* 0x000fe200078e02ff */
[----:B------:R-:W-:Y:S01]  /*32b0*/  LOP3.LUT R112, R112, 0x90, R93, 0x78, !PT ;  /* 0x0000009070707812 */ /* 0x000fe200078e785d */
[----:B------:R0:W1:Y:S01]  /*32c0*/  @!UP2 SYNCS.EXCH.64 URZ, [UR6+0x6008], UR4 ;  /* 0x0060080406ffa5b2 */ /* 0x0000620008000100 */
[----:B------:R-:W-:Y:S02]  /*32d0*/  LEA R97, P4, R43, R4, 0x1 ;  /* 0x000000042b617211 */ /* 0x000fe400078808ff */
[-C--:B------:R-:W-:Y:S01]  /*32e0*/  LEA.HI.X R94, R95, R5.reuse, R94, 0x1, P1 ;  /* 0x000000055f5e7211 */ /* 0x080fe200008f0c5e */
[----:B--2---:R2:W-:Y:S01]  /*32f0*/  STS.U16 [R112+UR6+0x1400], R41 ;  /* 0x0014002970007988 */ /* 0x0045e20008000406 */
[----:B------:R-:W-:Y:S01]  /*3300*/  LEA.HI.X R146, R43, R5, R146, 0x1, P4 ;  /* 0x000000052b927211 */ /* 0x000fe200020f0c92 */
[----:B------:R-:W-:Y:S01]  /*3310*/  IMAD.SHL.U32 R43, R105, 0x2, RZ ;  /* 0x00000002692b7824 */ /* 0x000fe200078e00ff */
[----:B------:R-:W-:Y:S01]  /*3320*/  SHF.R.S32.HI R6, RZ, 0x1f, R157 ;  /* 0x0000001fff067819 */ /* 0x000fe2000001149d */
[----:B------:R-:W-:Y:S01]  /*3330*/  IMAD R17, R17, R106, RZ ;  /* 0x0000006a11117224 */ /* 0x000fe200078e02ff */
[----:B------:R-:W-:-:S02]  /*3340*/  SHF.R.S32.HI R8, RZ, 0x1f, R159 ;  /* 0x0000001fff087819 */ /* 0x000fc4000001149f */
[-C--:B------:R-:W-:Y:S02]  /*3350*/  LEA R98, P1, R157, R4.reuse, 0x1 ;  /* 0x000000049d627211 */ /* 0x080fe400078208ff */
[----:B------:R-:W-:Y:S01]  /*3360*/  LEA R96, P2, R159, R4, 0x1 ;  /* 0x000000049f607211 */ /* 0x000fe200078408ff */
[----:B--2---:R-:W-:Y:S01]  /*3370*/  IMAD.SHL.U32 R41, R9, 0x2, RZ ;  /* 0x0000000209297824 */ /* 0x004fe200078e00ff */
[----:B------:R-:W-:Y:S01]  /*3380*/  SHF.R.S32.HI R10, RZ, 0x1f, R144 ;  /* 0x0000001fff0a7819 */ /* 0x000fe20000011490 */
[----:B------:R-:W-:Y:S01]  /*3390*/  IMAD R24, R29, R106, RZ ;  /* 0x0000006a1d187224 */ /* 0x000fe200078e02ff */
[C---:B------:R-:W-:Y:S01]  /*33a0*/  LEA R99, P3, R144.reuse, R4, 0x1 ;  /* 0x0000000490637211 */ /* 0x040fe200078608ff */
[----:B------:R2:W-:Y:S01]  /*33b0*/  STS.U16 [R112+UR6+0xc00], R35 ;  /* 0x000c002370007988 */ /* 0x0005e20008000406 */
[-C--:B------:R-:W-:Y:S01]  /*33c0*/  LEA.HI.X R93, R157, R5.reuse, R6, 0x1, P1 ;  /* 0x000000059d5d7211 */ /* 0x080fe200008f0c06 */
[----:B------:R-:W-:Y:S01]  /*33d0*/  IMAD.HI R28, R105, 0x2, RZ ;  /* 0x00000002691c7827 */ /* 0x000fe200078e02ff */
[-C--:B------:R-:W-:Y:S01]  /*33e0*/  LEA.HI.X R95, R159, R5.reuse, R8, 0x1, P2 ;  /* 0x000000059f5f7211 */ /* 0x080fe200010f0c08 */
[----:B------:R0:W-:Y:S01]  /*33f0*/  STS.U16 [R112+UR6+0x800], R33 ;  /* 0x0008002170007988 */ /* 0x0001e20008000406 */
[----:B------:R-:W-:Y:S01]  /*3400*/  LEA.HI.X R144, R144, R5, R10, 0x1, P3 ;  /* 0x0000000590907211 */ /* 0x000fe200018f0c0a */
[----:B------:R-:W-:Y:S01]  /*3410*/  IMAD.HI R30, R9, 0x2, RZ ;  /* 0x00000002091e7827 */ /* 0x000fe200078e02ff */
[----:B------:R-:W-:-:S02]  /*3420*/  IADD3 R42, P1, P2, R43, UR12, R4 ;  /* 0x0000000c2b2a7c10 */ /* 0x000fc4000fa3e004 */
[----:B------:R-:W-:Y:S01]  /*3430*/  IADD3 R40, P3, P4, R41, UR12, R4 ;  /* 0x0000000c29287c10 */ /* 0x000fe2000fc7e004 */
[----:B--2---:R-:W-:Y:S02]  /*3440*/  IMAD.SHL.U32 R35, R17, 0x2, RZ ;  /* 0x0000000211237824 */ /* 0x004fe400078e00ff */
[-C--:B------:R-:W-:Y:S02]  /*3450*/  IMAD R22, R117, R106.reuse, RZ ;  /* 0x0000006a75167224 */ /* 0x080fe400078e02ff */
[----:B0-----:R-:W-:Y:S02]  /*3460*/  IMAD.SHL.U32 R33, R24, 0x2, RZ ;  /* 0x0000000218217824 */ /* 0x001fe400078e00ff */
[----:B------:R-:W-:Y:S01]  /*3470*/  IMAD R6, R121, R106, RZ ;  /* 0x0000006a79067224 */ /* 0x000fe200078e02ff */
[----:B---3--:R0:W-:Y:S01]  /*3480*/  STS.U16 [R112+UR6+0x400], R31 ;  /* 0x0004001f70007988 */ /* 0x0081e20008000406 */
[----:B------:R-:W-:Y:S01]  /*3490*/  LOP3.LUT R110, R112, 0x20, RZ, 0x3c, !PT ;  /* 0x00000020706e7812 */ /* 0x000fe200078e3cff */
[----:B------:R-:W-:Y:S01]  /*34a0*/  IMAD.HI R26, R17, 0x2, RZ ;  /* 0x00000002111a7827 */ /* 0x000fe200078e02ff */
[----:B------:R-:W-:-:S02]  /*34b0*/  IADD3.X R43, PT, PT, R28, UR13, R5, P1, P2 ;  /* 0x0000000d1c2b7c10 */ /* 0x000fc40008fe4405 */
[--C-:B------:R-:W-:Y:S01]  /*34c0*/  IADD3 R34, P1, P2, R35, UR12, R4.reuse ;  /* 0x0000000c23227c10 */ /* 0x100fe2000fa3e004 */
[----:B------:R-:W-:Y:S01]  /*34d0*/  IMAD.HI R24, R24, 0x2, RZ ;  /* 0x0000000218187827 */ /* 0x000fe200078e02ff */
[--C-:B------:R-:W-:Y:S02]  /*34e0*/  IADD3.X R41, PT, PT, R30, UR13, R5.reuse, P3, P4 ;  /* 0x0000000d1e297c10 */ /* 0x100fe40009fe8405 */
[--C-:B------:R-:W-:Y:S01]  /*34f0*/  IADD3 R32, P3, P4, R33, UR12, R4.reuse ;  /* 0x0000000c21207c10 */ /* 0x100fe2000fc7e004 */
[----:B0-----:R-:W-:Y:S02]  /*3500*/  IMAD.SHL.U32 R31, R22, 0x2, RZ ;  /* 0x00000002161f7824 */ /* 0x001fe400078e00ff */
[-C--:B------:R-:W-:Y:S02]  /*3510*/  IMAD R20, R111, R106.reuse, RZ ;  /* 0x0000006a6f147224 */ /* 0x080fe400078e02ff */
[----:B------:R-:W-:Y:S01]  /*3520*/  IMAD.SHL.U32 R29, R6, 0x2, RZ ;  /* 0x00000002061d7824 */ /* 0x000fe200078e00ff */
[----:B------:R-:W-:Y:S01]  /*3530*/  STS.U16 [R112+UR6+0x1800], R11 ;  /* 0x0018000b70007988 */ /* 0x000fe20008000406 */
[----:B------:R-:W-:Y:S01]  /*3540*/  IMAD R18, R137, R106, RZ ;  /* 0x0000006a89127224 */ /* 0x000fe200078e02ff */
[----:B------:R-:W-:Y:S01]  /*3550*/  IADD3.X R35, PT, PT, R26, UR13, R5, P1, P2 ;  /* 0x0000000d1a237c10 */ /* 0x000fe20008fe4405 */
[----:B------:R-:W-:Y:S01]  /*3560*/  IMAD.HI R22, R22, 0x2, RZ ;  /* 0x0000000216167827 */ /* 0x000fe200078e02ff */
[----:B-----5:R-:W-:Y:S01]  /*3570*/  STS.U16 [R112+UR6+0x1000], R13 ;  /* 0x0010000d70007988 */ /* 0x020fe20008000406 */
[----:B------:R-:W-:-:S03]  /*3580*/  IADD3 R30, P1, P2, R31, UR12, R4 ;  /* 0x0000000c1f1e7c10 */ /* 0x000fc6000fa3e004 */
[----:B------:R0:W-:Y:S01]  /*3590*/  STS.U16 [R112+UR6+0x1c00], R19 ;  /* 0x001c001370007988 */ /* 0x0001e20008000406 */
[----:B------:R-:W-:Y:S01]  /*35a0*/  IMAD.HI R6, R6, 0x2, RZ ;  /* 0x0000000206067827 */ /* 0x000fe200078e02ff */
[--C-:B------:R-:W-:Y:S02]  /*35b0*/  IADD3.X R33, PT, PT, R24, UR13, R5.reuse, P3, P4 ;  /* 0x0000000d18217c10 */ /* 0x100fe40009fe8405 */
[----:B------:R-:W-:Y:S01]  /*35c0*/  IADD3 R28, P3, P4, R29, UR12, R4 ;  /* 0x0000000c1d1c7c10 */ /* 0x000fe2000fc7e004 */
[-C--:B------:R-:W-:Y:S02]  /*35d0*/  IMAD R16, R113, R106.reuse, RZ ;  /* 0x0000006a71107224 */ /* 0x080fe400078e02ff */
[-C--:B------:R-:W-:Y:S01]  /*35e0*/  IMAD R14, R123, R106.reuse, RZ ;  /* 0x0000006a7b0e7224 */ /* 0x080fe200078e02ff */
[--C-:B------:R-:W-:Y:S01]  /*35f0*/  IADD3.X R31, PT, PT, R22, UR13, R5.reuse, P1, P2 ;  /* 0x0000000d161f7c10 */ /* 0x100fe20008fe4405 */
[-C--:B------:R-:W-:Y:S01]  /*3600*/  IMAD R12, R131, R106.reuse, RZ ;  /* 0x0000006a830c7224 */ /* 0x080fe200078e02ff */
[----:B------:R-:W-:Y:S01]  /*3610*/  IADD3.X R29, PT, PT, R6, UR13, R5, P3, P4 ;  /* 0x0000000d061d7c10 */ /* 0x000fe20009fe8405 */
[----:B------:R-:W-:-:S02]  /*3620*/  IMAD R10, R115, R106, RZ ;  /* 0x0000006a730a7224 */ /* 0x000fc400078e02ff */
[----:B0-----:R-:W-:Y:S01]  /*3630*/  IMAD.SHL.U32 R19, R12, 0x2, RZ ;  /* 0x000000020c137824 */ /* 0x001fe200078e00ff */
[----:B----4-:R-:W-:Y:S04]  /*3640*/  STS.U16 [R112+UR6], R109 ;  /* 0x0000006d70007988 */ /* 0x010fe80008000406 */
[----:B------:R0:W-:Y:S04]  /*3650*/  STS.U16 [R110+UR6+0x1900], R27 ;  /* 0x0019001b6e007988 */ /* 0x0001e80008000406 */
[----:B------:R2:W-:Y:S01]  /*3660*/  STS.U16 [R110+UR6+0x1500], R25 ;  /* 0x001500196e007988 */ /* 0x0005e20008000406 */
[----:B0-----:R-:W-:-:S03]  /*3670*/  IMAD.SHL.U32 R27, R20, 0x2, RZ ;  /* 0x00000002141b7824 */ /* 0x001fc600078e00ff */
[----:B------:R0:W-:Y:S01]  /*3680*/  STS.U16 [R110+UR6+0x1100], R23 ;  /* 0x001100176e007988 */ /* 0x0001e20008000406 */
[----:B--2---:R-:W-:-:S03]  /*3690*/  IMAD.SHL.U32 R25, R18, 0x2, RZ ;  /* 0x0000000212197824 */ /* 0x004fc600078e00ff */
[----:B------:R2:W-:Y:S01]  /*36a0*/  STS.U16 [R110+UR6+0xd00], R21 ;  /* 0x000d00156e007988 */ /* 0x0005e20008000406 */
[----:B------:R-:W-:Y:S01]  /*36b0*/  IMAD.HI R20, R20, 0x2, RZ ;  /* 0x0000000214147827 */ /* 0x000fe200078e02ff */
[--C-:B------:R-:W-:Y:S02]  /*36c0*/  IADD3 R26, P1, P2, R27, UR12, R4.reuse ;  /* 0x0000000c1b1a7c10 */ /* 0x100fe4000fa3e004 */
[----:B------:R-:W-:Y:S01]  /*36d0*/  IADD3 R24, P3, P4, R25, UR12, R4 ;  /* 0x0000000c19187c10 */ /* 0x000fe2000fc7e004 */
[----:B------:R-:W-:-:S04]  /*36e0*/  IMAD.HI R18, R18, 0x2, RZ ;  /* 0x0000000212127827 */ /* 0x000fc800078e02ff */
[----:B0-----:R-:W-:Y:S02]  /*36f0*/  IMAD.SHL.U32 R23, R16, 0x2, RZ ;  /* 0x0000000210177824 */ /* 0x001fe400078e00ff */
[----:B--2---:R-:W-:Y:S01]  /*3700*/  IMAD.SHL.U32 R21, R14, 0x2, RZ ;  /* 0x000000020e157824 */ /* 0x004fe200078e00ff */
[--C-:B------:R-:W-:Y:S01]  /*3710*/  IADD3.X R27, PT, PT, R20, UR13, R5.reuse, P1, P2 ;  /* 0x0000000d141b7c10 */ /* 0x100fe20008fe4405 */
[----:B------:R-:W-:Y:S01]  /*3720*/  IMAD.HI R16, R16, 0x2, RZ ;  /* 0x0000000210107827 */ /* 0x000fe200078e02ff */
[----:B------:R0:W-:Y:S01]  /*3730*/  STS.U16 [R110+UR6+0x500], R7 ;  /* 0x000500076e007988 */ /* 0x0001e20008000406 */
[--C-:B------:R-:W-:Y:S02]  /*3740*/  IADD3 R22, P1, P2, R23, UR12, R4.reuse ;  /* 0x0000000c17167c10 */ /* 0x100fe4000fa3e004 */
[----:B------:R-:W-:Y:S01]  /*3750*/  IMAD.HI R14, R14, 0x2, RZ ;  /* 0x000000020e0e7827 */ /* 0x000fe200078e02ff */
[----:B------:R-:W-:Y:S02]  /*3760*/  IADD3.X R25, PT, PT, R18, UR13, R5, P3, P4 ;  /* 0x0000000d12197c10 */ /* 0x000fe40009fe8405 */
[----:B------:R-:W-:Y:S01]  /*3770*/  IADD3 R20, P3, P4, R21, UR12, R4 ;  /* 0x0000000c15147c10 */ /* 0x000fe2000fc7e004 */
[----:B------:R-:W-:-:S02]  /*3780*/  IMAD R8, R125, R106, RZ ;  /* 0x0000006a7d087224 */ /* 0x000fc400078e02ff */
[----:B------:R-:W-:Y:S02]  /*3790*/  IMAD.SHL.U32 R17, R10, 0x2, RZ ;  /* 0x000000020a117824 */ /* 0x000fe400078e00ff */
[----:B0-----:R-:W-:Y:S01]  /*37a0*/  IMAD R7, R133, R106, RZ ;  /* 0x0000006a85077224 */ /* 0x001fe200078e02ff */
[----:B------:R0:W-:Y:S01]  /*37b0*/  STS.U16 [R110+UR6+0x900], R15 ;  /* 0x0009000f6e007988 */ /* 0x0001e20008000406 */
[----:B------:R-:W-:Y:S01]  /*37c0*/  IMAD.HI R12, R12, 0x2, RZ ;  /* 0x000000020c0c7827 */ /* 0x000fe200078e02ff */
[--C-:B------:R-:W-:Y:S02]  /*37d0*/  IADD3.X R23, PT, PT, R16, UR13, R5.reuse, P1, P2 ;  /* 0x0000000d10177c10 */ /* 0x100fe40008fe4405 */
[--C-:B------:R-:W-:Y:S01]  /*37e0*/  IADD3 R18, P2, P1, R19, UR12, R4.reuse ;  /* 0x0000000c13127c10 */ /* 0x100fe2000f95e004 */
[----:B------:R-:W-:Y:S01]  /*37f0*/  IMAD.HI R10, R10, 0x2, RZ ;  /* 0x000000020a0a7827 */ /* 0x000fe200078e02ff */
[----:B------:R-:W-:Y:S02]  /*3800*/  IADD3.X R21, PT, PT, R14, UR13, R5, P3, P4 ;  /* 0x0000000d0e157c10 */ /* 0x000fe40009fe8405 */
[----:B------:R-:W-:Y:S01]  /*3810*/  IADD3 R16, P3, P4, R17, UR12, R4 ;  /* 0x0000000c11107c10 */ /* 0x000fe2000fc7e004 */
[----:B------:R-:W-:-:S02]  /*3820*/  IMAD.SHL.U32 R13, R7, 0x2, RZ ;  /* 0x00000002070d7824 */ /* 0x000fc400078e00ff */
[----:B0-----:R-:W-:Y:S02]  /*3830*/  IMAD.SHL.U32 R15, R8, 0x2, RZ ;  /* 0x00000002080f7824 */ /* 0x001fe400078e00ff */
[----:B------:R-:W-:Y:S01]  /*3840*/  IMAD.HI R6, R7, 0x2, RZ ;  /* 0x0000000207067827 */ /* 0x000fe200078e02ff */
[----:B------:R-:W-:-:S03]  /*3850*/  IADD3.X R19, PT, PT, R12, UR13, R5, P2, P1 ;  /* 0x0000000d0c137c10 */ /* 0x000fc600097e2405 */
[-C--:B------:R-:W-:Y:S02]  /*3860*/  IMAD R7, R139, R106.reuse, RZ ;  /* 0x0000006a8b077224 */ /* 0x080fe400078e02ff */
[----:B------:R-:W-:Y:S01]  /*3870*/  IMAD R9, R119, R106, RZ ;  /* 0x0000006a77097224 */ /* 0x000fe200078e02ff */
[--C-:B------:R-:W-:Y:S01]  /*3880*/  IADD3 R14, P2, P1, R15, UR12, R4.reuse ;  /* 0x0000000c0f0e7c10 */ /* 0x100fe2000f95e004 */
[----:B------:R-:W-:Y:S01]  /*3890*/  IMAD.HI R8, R8, 0x2, RZ ;  /* 0x0000000208087827 */ /* 0x000fe200078e02ff */
[--C-:B------:R-:W-:Y:S02]  /*38a0*/  IADD3.X R17, PT, PT, R10, UR13, R5.reuse, P3, P4 ;  /* 0x0000000d0a117c10 */ /* 0x100fe40009fe8405 */
[--C-:B------:R-:W-:Y:S01]  /*38b0*/  IADD3 R12, P3, P4, R13, UR12, R4.reuse ;  /* 0x0000000c0d0c7c10 */ /* 0x100fe2000fc7e004 */
[----:B------:R-:W-:Y:S02]  /*38c0*/  IMAD.SHL.U32 R11, R7, 0x2, RZ ;  /* 0x00000002070b7824 */ /* 0x000fe400078e00ff */
[----:B------:R-:W-:Y:S01]  /*38d0*/  IMAD.SHL.U32 R105, R9, 0x2, RZ ;  /* 0x0000000209697824 */ /* 0x000fe200078e00ff */
[----:B------:R-:W-:Y:S01]  /*38e0*/  IADD3.X R15, PT, PT, R8, UR13, R5, P2, P1 ;  /* 0x0000000d080f7c10 */ /* 0x000fe200097e2405 */
[----:B------:R-:W-:Y:S01]  /*38f0*/  IMAD.HI R7, R7, 0x2, RZ ;  /* 0x0000000207077827 */ /* 0x000fe200078e02ff */
[----:B------:R-:W-:-:S02]  /*3900*/  IADD3 R10, P2, P1, R11, UR12, R4 ;  /* 0x0000000c0b0a7c10 */ /* 0x000fc4000f95e004 */
[--C-:B------:R-:W-:Y:S01]  /*3910*/  IADD3.X R13, PT, PT, R6, UR13, R5.reuse, P3, P4 ;  /* 0x0000000d060d7c10 */ /* 0x100fe20009fe8405 */
[-C--:B------:R-:W-:Y:S01]  /*3920*/  IMAD R109, R127, R106.reuse, RZ ;  /* 0x0000006a7f6d7224 */ /* 0x080fe200078e02ff */
[----:B------:R-:W-:Y:S01]  /*3930*/  IADD3 R8, P3, P4, R105, UR12, R4 ;  /* 0x0000000c69087c10 */ /* 0x000fe2000fc7e004 */
[----:B------:R-:W-:Y:S01]  /*3940*/  IMAD R105, R135, R106, RZ ;  /* 0x0000006a87697224 */ /* 0x000fe200078e02ff */
[----:B------:R-:W-:Y:S01]  /*3950*/  IADD3.X R11, PT, PT, R7, UR13, R5, P2, P1 ;  /* 0x0000000d070b7c10 */ /* 0x000fe200097e2405 */
[----:B------:R-:W-:-:S04]  /*3960*/  IMAD.HI R9, R9, 0x2, RZ ;  /* 0x0000000209097827 */ /* 0x000fc800078e02ff */
[----:B------:R-:W-:Y:S02]  /*3970*/  IMAD.SHL.U32 R7, R109, 0x2, RZ ;  /* 0x000000026d077824 */ /* 0x000fe400078e00ff */
[----:B------:R-:W-:Y:S01]  /*3980*/  IMAD.SHL.U32 R157, R105, 0x2, RZ ;  /* 0x00000002699d7824 */ /* 0x000fe200078e00ff */
[--C-:B------:R-:W-:Y:S01]  /*3990*/  IADD3.X R9, PT, PT, R9, UR13, R5.reuse, P3, P4 ;  /* 0x0000000d09097c10 */ /* 0x100fe20009fe8405 */
[----:B------:R-:W-:Y:S01]  /*39a0*/  IMAD.HI R109, R109, 0x2, RZ ;  /* 0x000000026d6d7827 */ /* 0x000fe200078e02ff */
[--C-:B------:R-:W-:Y:S02]  /*39b0*/  IADD3 R6, P2, P1, R7, UR12, R4.reuse ;  /* 0x0000000c07067c10 */ /* 0x100fe4000f95e004 */
[----:B------:R-:W-:Y:S01]  /*39c0*/  IADD3 R4, P3, P4, R157, UR12, R4 ;  /* 0x0000000c9d047c10 */ /* 0x000fe2000fc7e004 */
[----:B------:R-:W-:Y:S01]  /*39d0*/  IMAD.HI R105, R105, 0x2, RZ ;  /* 0x0000000269697827 */ /* 0x000fe200078e02ff */
[----:B------:R-:W-:Y:S02]  /*39e0*/  IADD3.X R7, PT, PT, R109, UR13, R5, P2, P1 ;  /* 0x0000000d6d077c10 */ /* 0x000fe400097e2405 */
[----:B------:R-:W-:-:S02]  /*39f0*/  LOP3.LUT R109, R112, 0x40, RZ, 0x3c, !PT ;  /* 0x00000040706d7812 */ /* 0x000fc400078e3cff */
[----:B------:R-:W-:Y:S02]  /*3a00*/  IADD3.X R5, PT, PT, R105, UR13, R5, P3, P4 ;  /* 0x0000000d69057c10 */ /* 0x000fe40009fe8405 */
[----:B------:R-:W-:Y:S01]  /*3a10*/  LOP3.LUT R105, R112, 0x60, RZ, 0x3c, !PT ;  /* 0x0000006070697812 */ /* 0x000fe200078e3cff */
[----:B------:R-:W-:Y:S04]  /*3a20*/  STS.U16 [R110+UR6+0x1d00], R101 ;  /* 0x001d00656e007988 */ /* 0x000fe80008000406 */
        /* <DEDUP_REMOVED lines=17> */
[----:B------:R0:W-:Y:S04]  /*3b40*/  STS.U16 [R112+UR6+0x4000], R141 ;  /* 0x0040008d70007988 */ /* 0x0001e80008000406 */
        /* <DEDUP_REMOVED lines=14> */
[----:B------:R2:W-:Y:S01]  /*3c30*/  STS.U16 [R105+UR6+0x4f00], R142 ;  /* 0x004f008e69007988 */ /* 0x0005e20008000406 */
[----:B-1----:R1:W-:Y:S06]  /*3c40*/  MEMBAR.ALL.CTA ;  /* 0x0000000000007992 */ /* 0x0023ec0000008000 */
[----:B-1----:R-:W1:Y:S01]  /*3c50*/  FENCE.VIEW.ASYNC.S ;  /* 0x00000000000073c6 */ /* 0x002e620000000000 */
[----:B------:R-:W-:-:S02]  /*3c60*/  IADD3 R100, P4, PT, R100, UR12, RZ ;  /* 0x0000000c64647c10 */ /* 0x000fc4000ff9e0ff */
[----:B0-----:R-:W-:Y:S02]  /*3c70*/  SHF.R.S32.HI R141, RZ, 0x1f, R108 ;  /* 0x0000001fff8d7819 */ /* 0x001fe4000001146c */
[----:B------:R-:W-:Y:S01]  /*3c80*/  IADD3 R102, P3, PT, R102, UR12, RZ ;  /* 0x0000000c66667c10 */ /* 0x000fe2000ff7e0ff */
[----:B------:R-:W-:Y:S01]  /*3c90*/  UIADD3 UR9, UPT, UPT, UR6, 0x2000, URZ ;  /* 0x0000200006097890 */ /* 0x000fe2000fffe0ff */
[----:B------:R-:W-:Y:S01]  /*3ca0*/  IADD3 R96, P1, PT, R96, UR12, RZ ;  /* 0x0000000c60607c10 */ /* 0x000fe2000ff3e0ff */
[----:B------:R-:W-:Y:S01]  /*3cb0*/  UIADD3 UR10, UPT, UPT, UR6, 0x5000, URZ ;  /* 0x00005000060a7890 */ /* 0x000fe2000fffe0ff */
[----:B------:R-:W-:Y:S01]  /*3cc0*/  IADD3.X R101, PT, PT, R92, UR13, RZ, P4, !PT ;  /* 0x0000000d5c657c10 */ /* 0x000fe2000a7fe4ff */
[----:B-1----:R-:W-:Y:S01]  /*3cd0*/  BAR.SYNC.DEFER_BLOCKING 0x0 ;  /* 0x0000000000007b1d */ /* 0x002fe20000010000 */
[----:B------:R-:W-:Y:S02]  /*3ce0*/  LEA.HI R141, R141, R108, RZ, 0x6 ;  /* 0x0000006c8d8d7211 */ /* 0x000fe400078f30ff */
[----:B------:R-:W-:-:S02]  /*3cf0*/  IADD3.X R103, PT, PT, R94, UR13, RZ, P3, !PT ;  /* 0x0000000d5e677c10 */ /* 0x000fc40009ffe4ff */
[----:B------:R-:W-:Y:S01]  /*3d00*/  IADD3 R92, P4, PT, R97, UR12, RZ ;  /* 0x0000000c615c7c10 */ /* 0x000fe2000ff9e0ff */
[----:B------:R-:W-:Y:S01]  /*3d10*/  USHF.R.U32.HI UR9, URZ, 0x4, UR9 ;  /* 0x00000004ff097899 */ /* 0x000fe20008011609 */
[----:B------:R-:W-:Y:S02]  /*3d20*/  IADD3 R98, P2, PT, R98, UR12, RZ ;  /* 0x0000000c62627c10 */ /* 0x000fe4000ff5e0ff */
[----:B------:R-:W-:Y:S01]  /*3d30*/  IADD3 R94, P3, PT, R99, UR12, RZ ;  /* 0x0000000c635e7c10 */ /* 0x000fe2000ff7e0ff */
[----:B------:R-:W-:Y:S01]  /*3d40*/  USHF.R.U32.HI UR12, URZ, 0x4, UR10 ;  /* 0x00000004ff0c7899 */ /* 0x000fe2000801160a */
[----:B------:R-:W-:Y:S02]  /*3d50*/  IADD3.X R97, PT, PT, R95, UR13, RZ, P1, !PT ;  /* 0x0000000d5f617c10 */ /* 0x000fe40008ffe4ff */
[----:B------:R-:W-:Y:S02]  /*3d60*/  ISETP.LT.OR P1, PT, R108, 0x40, P0 ;  /* 0x000000406c00780c */ /* 0x000fe40000721670 */
[----:B------:R-:W-:Y:S01]  /*3d70*/  SHF.R.S32.HI R114, RZ, 0x6, R141 ;  /* 0x00000006ff727819 */ /* 0x000fe2000001148d */
[----:B------:R-:W-:-:S02]  /*3d80*/  USGXT.U32 UR10, UR9, 0xe ;  /* 0x0000000e090a789a */ /* 0x000fc40008000000 */
[----:B------:R-:W-:Y:S01]  /*3d90*/  USGXT.U32 UR12, UR12, 0xe ;  /* 0x0000000e0c0c789a */ /* 0x000fe20008000000 */
[----:B------:R-:W-:Y:S01]  /*3da0*/  VIMNMX R114, PT, PT, R114, 0x1, !PT ;  /* 0x0000000172727848 */ /* 0x000fe20007fe0100 */
[----:B------:R-:W-:Y:S02]  /*3db0*/  UIADD3 UR20, UP1, UPT, UR10, 0x80, URZ ;  /* 0x000000800a147890 */ /* 0x000fe4000ff3e0ff */
[----:B------:R-:W-:Y:S01]  /*3dc0*/  UIADD3 UR22, UP2, UPT, UR12, 0x2, URZ ;  /* 0x000000020c167890 */ /* 0x000fe2000ff5e0ff */
[----:B------:R-:W-:-:S00]  /*3dd0*/  MEMBAR.ALL.CTA ;  /* 0x0000000000007992 */ /* 0x000fc00000008000 */
[----:B------:R-:W-:Y:S06]  /*3de0*/  MEMBAR.ALL.GPU ;  /* 0x0000000000007992 */ /* 0x000fec000000a000 */
[----:B------:R-:W-:-:S00]  /*3df0*/  ERRBAR ;  /* 0x00000000000079ab */ /* 0x000fc00000000000 */
[----:B------:R-:W-:Y:S08]  /*3e00*/  CGAERRBAR ;  /* 0x00000000000075ab */ /* 0x000ff00000000000 */
[----:B------:R-:W-:Y:S01]  /*3e10*/  UCGABAR_ARV ;  /* 0x00000000000079c7 */ /* 0x000fe20008000000 */
[----:B------:R-:W-:Y:S01]  /*3e20*/  UMOV UR4, URZ ;  /* 0x000000ff00047c82 */ /* 0x000fe20008000000 */
[----:B------:R-:W-:Y:S01]  /*3e30*/  UMOV UR5, URZ ;  /* 0x000000ff00057c82 */ /* 0x000fe20008000000 */
[----:B------:R-:W-:Y:S01]  /*3e40*/  VIADD R114, R114, 0xffffffff ;  /* 0xffffffff72727836 */ /* 0x000fe20000000000 */
[----:B------:R-:W-:Y:S01]  /*3e50*/  IADD3.X R99, PT, PT, R93, UR13, RZ, P2, !PT ;  /* 0x0000000d5d637c10 */ /* 0x000fe200097fe4ff */
[----:B------:R-:W-:Y:S01]  /*3e60*/  UIADD3.X UR21, UPT, UPT, UR4, 0x40004040, URZ, UP1, !UPT ;  /* 0x4000404004157890 */ /* 0x000fe20008ffe4ff */
[----:B------:R-:W-:Y:S01]  /*3e70*/  IADD3.X R95, PT, PT, R144, UR13, RZ, P3, !PT ;  /* 0x0000000d905f7c10 */ /* 0x000fe20009ffe4ff */
[----:B------:R-:W-:Y:S01]  /*3e80*/  UIADD3.X UR23, UPT, UPT, UR5, 0x40004040, URZ, UP2, !UPT ;  /* 0x4000404005177890 */ /* 0x000fe200097fe4ff */
[----:B------:R-:W-:Y:S01]  /*3e90*/  IADD3.X R93, PT, PT, R146, UR13, RZ, P4, !PT ;  /* 0x0000000d925d7c10 */ /* 0x000fe2000a7fe4ff */
[----:B------:R-:W-:Y:S01]  /*3ea0*/  UCGABAR_WAIT ;  /* 0x0000000000007dc7 */ /* 0x000fe20008000000 */
[----:B------:R-:W-:Y:S01]  /*3eb0*/  CCTL.IVALL ;  /* 0x00000000ff00798f */ /* 0x000fe20002000000 */
[----:B------:R-:W-:Y:S01]  /*3ec0*/  IMAD.SHL.U32 R107, R107, 0x40, RZ ;  /* 0x000000406b6b7824 */ /* 0x000fe200078e00ff */
[----:B------:R-:W-:Y:S01]  /*3ed0*/  ISETP.NE.U32.AND P2, PT, R114, RZ, PT ;  /* 0x000000ff7200720c */ /* 0x000fe20003f45070 */
[----:B------:R-:W-:Y:S01]  /*3ee0*/  IMAD.SHL.U32 R141, R106, 0x40, RZ ;  /* 0x000000406a8d7824 */ /* 0x000fe200078e00ff */
[----:B--2---:R-:W-:Y:S11]  /*3ef0*/  @P1 BRA `(.L_x_12) ;  /* 0x00000000007c1947 */ /* 0x004ff60003800000 */
[----:B------:R-:W-:Y:S02]  /*3f00*/  UIADD3 UR5, UPT, UPT, UR6, 0x4000, URZ ;  /* 0x0000400006057890 */ /* 0x000fe4000fffe0ff */
[----:B------:R-:W-:Y:S02]  /*3f10*/  USHF.R.U32.HI UR14, URZ, 0x4, UR6 ;  /* 0x00000004ff0e7899 */ /* 0x000fe40008011606 */
[----:B------:R-:W-:Y:S02]  /*3f20*/  USHF.R.U32.HI UR5, URZ, 0x4, UR5 ;  /* 0x00000004ff057899 */ /* 0x000fe40008011605 */
[----:B------:R-:W-:Y:S02]  /*3f30*/  USGXT.U32 UR14, UR14, 0xe ;  /* 0x0000000e0e0e789a */ /* 0x000fe40008000000 */
[----:B------:R-:W-:Y:S02]  /*3f40*/  USGXT.U32 UR16, UR5, 0xe ;  /* 0x0000000e0510789a */ /* 0x000fe40008000000 */
[----:B------:R-:W-:-:S02]  /*3f50*/  UIADD3 UR34, UP1, UPT, UR14, 0x80, URZ ;  /* 0x000000800e227890 */ /* 0x000fc4000ff3e0ff */
[----:B------:R-:W-:Y:S01]  /*3f60*/  UIADD3 UR36, UP2, UPT, UR16, 0x2, URZ ;  /* 0x0000000210247890 */ /* 0x000fe2000ff5e0ff */
[----:B------:R-:W-:Y:S01]  /*3f70*/  UMOV UR5, URZ ;  /* 0x000000ff00057c82 */ /* 0x000fe20008000000 */
[----:B------:R-:W-:Y:S01]  /*3f80*/  UMOV UR38, 0x0 ;  /* 0x0000000000267882 */ /* 0x000fe20000000000 */
[----:B------:R-:W-:Y:S02]  /*3f90*/  UIADD3.X UR35, UPT, UPT, UR5, 0x40004040, URZ, UP1, !UPT ;  /* 0x4000404005237890 */ /* 0x000fe40008ffe4ff */
[----:B------:R-:W-:Y:S02]  /*3fa0*/  UIADD3.X UR37, UPT, UPT, UR5, 0x40004040, URZ, UP2, !UPT ;  /* 0x4000404005257890 */ /* 0x000fe400097fe4ff */
[----:B------:R-:W-:Y:S02]  /*3fb0*/  UIADD3.64 UR26, UPT, UPT, UR34, 0x80, URZ ;  /* 0x00000080221a7897 */ /* 0x000fe4000fffe0ff */
[----:B------:R-:W-:Y:S02]  /*3fc0*/  UIADD3.64 UR28, UPT, UPT, UR36, 0x2, URZ ;  /* 0x00000002241c7897 */ /* 0x000fe4000fffe0ff */
[----:B------:R-:W-:-:S02]  /*3fd0*/  UIADD3.64 UR30, UPT, UPT, UR34, 0x100, URZ ;  /* 0x00000100221e7897 */ /* 0x000fc4000fffe0ff */
[----:B------:R-:W-:Y:S01]  /*3fe0*/  UIADD3.64 UR32, UPT, UPT, UR36, 0x4, URZ ;  /* 0x0000000424207897 */ /* 0x000fe2000fffe0ff */
[----:B------:R-:W-:Y:S01]  /*3ff0*/  UMOV UR39, 0x8108010 ;  /* 0x0810801000277882 */ /* 0x000fe20000000000 */
[----:B------:R-:W-:Y:S01]  /*4000*/  UMOV UR15, 0x40004040 ;  /* 0x40004040000f7882 */ /* 0x000fe20000000000 */
[----:B------:R-:W-:Y:S01]  /*4010*/  UMOV UR17, 0x40004040 ;  /* 0x4000404000117882 */ /* 0x000fe20000000000 */
[----:B------:R-:W-:Y:S01]  /*4020*/  UMOV UR40, 0x0 ;  /* 0x0000000000287882 */ /* 0x000fe20000000000 */
[----:B------:R-:W-:Y:S01]  /*4030*/  UMOV UR41, 0x8108010 ;  /* 0x0810801000297882 */ /* 0x000fe20000000000 */
[----:B------:R-:W-:Y:S01]  /*4040*/  UMOV UR42, 0x0 ;  /* 0x00000000002a7882 */ /* 0x000fe20000000000 */
[----:B------:R-:W-:Y:S01]  /*4050*/  UMOV UR43, 0x8108010 ;  /* 0x08108010002b7882 */ /* 0x000fe20000000000 */
[----:B------:R0:W-:Y:S01]  /*4060*/  UTCHMMA.2CTA gdesc[UR14], gdesc[UR16], tmem[UR24], tmem[UR38], idesc[UR39], !UPT ;  /* 0x00ff26100e0075ea */ /* 0x0001e2000fa00018 */
[----:B------:R-:W-:Y:S01]  /*4070*/  UMOV UR44, 0x0 ;  /* 0x00000000002c7882 */ /* 0x000fe20000000000 */
[----:B------:R-:W-:Y:S01]  /*4080*/  UMOV UR45, 0x8108010 ;  /* 0x08108010002d7882 */ /* 0x000fe20000000000 */
[----:B------:R0:W-:Y:S01]  /*4090*/  UTCHMMA.2CTA gdesc[UR34], gdesc[UR36], tmem[UR24], tmem[UR40], idesc[UR41], UPT ;  /* 0x00ff2824220075ea */ /* 0x0001e2000ba00018 */
[----:B------:R-:W-:Y:S01]  /*40a0*/  UMOV UR5, 0x3 ;  /* 0x0000000300057882 */ /* 0x000fe20000000000 */
[----:B------:R0:W-:Y:S01]  /*40b0*/  UTCHMMA.2CTA gdesc[UR26], gdesc[UR28], tmem[UR24], tmem[UR42], idesc[UR43], UPT ;  /* 0x00ff2a1c1a0075ea */ /* 0x0001e2000ba00018 */
[----:B------:R0:W-:Y:S01]  /*40c0*/  UTCHMMA.2CTA gdesc[UR30], gdesc[UR32], tmem[UR24], tmem[UR44], idesc[UR45], UPT ;  /* 0x00ff2c201e0075ea */ /* 0x0001e2000ba00018 */
[----:B------:R0:W-:Y:S01]  /*40d0*/  UTCBAR.2CTA.MULTICAST [UR8], URZ, UR5 ;  /* 0x000000ff080073e9 */ /* 0x0001e20008200805 */
[----:B------:R-:W-:Y:S01]  /*40e0*/  NOP ;  /* 0x0000000000007918 */ /* 0x000fe20000000000 */
.L_x_12:
[----:B------:R-:W-:Y:S05]  /*40f0*/  @!P2 BRA `(.L_x_13) ;  /* 0x000000100098a947 */ /* 0x000fea0003800000 */
[----:B------:R-:W-:Y:S01]  /*4100*/  VIADD R104, R104, 0xffffffc0 ;  /* 0xffffffc068687836 */ /* 0x000fe20000000000 */
[----:B0-----:R-:W-:Y:S02]  /*4110*/  UIADD3.64 UR14, UPT, UPT, UR20, 0x80, URZ ;  /* 0x00000080140e7897 */ /* 0x001fe4000fffe0ff */
[----:B------:R-:W-:Y:S02]  /*4120*/  UIADD3.64 UR16, UPT, UPT, UR22, 0x2, URZ ;  /* 0x0000000216107897 */ /* 0x000fe4000fffe0ff */
[----:B------:R-:W-:Y:S01]  /*4130*/  R2UR UR25, R104 ;  /* 0x00000000681972ca */ /* 0x000fe200000e0000 */
[----:B------:R-:W-:Y:S01]  /*4140*/  IMAD.MOV.U32 R104, RZ, RZ, R114 ;  /* 0x000000ffff687224 */ /* 0x000fe200078e0072 */
[----:B------:R-:W-:Y:S02]  /*4150*/  UIADD3.64 UR26, UPT, UPT, UR20, 0x100, URZ ;  /* 0x00000100141a7897 */ /* 0x000fe4000fffe0ff */
[----:B------:R-:W-:Y:S01]  /*4160*/  UIADD3.64 UR28, UPT, UPT, UR22, 0x4, URZ ;  /* 0x00000004161c7897 */ /* 0x000fe2000fffe0ff */
[----:B------:R-:W-:Y:S01]  /*4170*/  UMOV UR9, 0x1 ;  /* 0x0000000100097882 */ /* 0x000fe20000000000 */
[----:B------:R-:W-:-:S10]  /*4180*/  UMOV UR5, URZ ;  /* 0x000000ff00057c82 */ /* 0x000fd40008000000 */
.L_x_16:
[----:B------:R-:W-:Y:S01]  /*4190*/  USHF.L.U32 UR4, UR4, 0x1f, URZ ;  /* 0x0000001f04047899 */ /* 0x000fe200080006ff */
[----:B------:R-:W-:Y:S01]  /*41a0*/  LOP3.LUT R106, R39, 0x2, RZ, 0xfc, !PT ;  /* 0x00000002276a7812 */ /* 0x000fe200078efcff */
[----:B------:R-:W-:Y:S01]  /*41b0*/  IMAD.WIDE R88, R141, 0x2, R88 ;  /* 0x000000028d587825 */ /* 0x000fe200078e0258 */
[C---:B------:R-:W-:Y:S02]  /*41c0*/  LOP3.LUT R114, R39.reuse, 0x8, RZ, 0xfc, !PT ;  /* 0x0000000827727812 */ /* 0x040fe400078efcff */
[C---:B------:R-:W-:Y:S01]  /*41d0*/  LOP3.LUT R116, R39.reuse, 0xa, RZ, 0xfc, !PT ;  /* 0x0000000a27747812 */ /* 0x040fe200078efcff */
[----:B------:R-:W-:Y:S01]  /*41e0*/  IMAD.U32 R120, RZ, RZ, UR4 ;  /* 0x00000004ff787e24 */ /* 0x000fe2000f8e00ff */
[----:B------:R-:W-:Y:S01]  /*41f0*/  LOP3.LUT R118, R39, 0x10, RZ, 0xfc, !PT ;  /* 0x0000001027767812 */ /* 0x000fe200078efcff */
[----:B------:R-:W-:Y:S01]  /*4200*/  IMAD.WIDE R90, R141, 0x2, R90 ;  /* 0x000000028d5a7825 */ /* 0x000fe200078e025a */
[----:B------:R-:W-:Y:S01]  /*4210*/  ISETP.GE.AND P1, PT, R106, UR25, PT ;  /* 0x000000196a007c0c */ /* 0x000fe2000bf26270 */
[----:B------:R-:W0:Y:S01]  /*4220*/  SYNCS.PHASECHK.TRANS64.TRYWAIT P6, [UR8], R120 ;  /* 0x00000078ff0075a7 */ /* 0x000e2200080c1108 */
[----:B------:R-:W-:-:S02]  /*4230*/  ISETP.GE.AND P2, PT, R114, UR25, PT ;  /* 0x0000001972007c0c */ /* 0x000fc4000bf46270 */
[----:B------:R-:W-:Y:S02]  /*4240*/  ISETP.GE.AND P3, PT, R116, UR25, PT ;  /* 0x0000001974007c0c */ /* 0x000fe4000bf66270 */
[----:B------:R-:W-:Y:S02]  /*4250*/  ISETP.GE.AND P4, PT, R118, UR25, PT ;  /* 0x0000001976007c0c */ /* 0x000fe4000bf86270 */
[C---:B------:R-:W-:Y:S02]  /*4260*/  ISETP.GE.AND P5, PT, R39.reuse, UR25, PT ;  /* 0x0000001927007c0c */ /* 0x040fe4000bfa6270 */
[----:B------:R-:W-:Y:S02]  /*4270*/  LOP3.LUT R106, R39, 0x12, RZ, 0xfc, !PT ;  /* 0x00000012276a7812 */ /* 0x000fe400078efcff */
[----:B------:R-:W-:Y:S02]  /*4280*/  PRMT R149, RZ, 0x7610, R149 ;  /* 0x00007610ff957816 */ /* 0x000fe40000000095 */
[----:B------:R-:W-:Y:S01]  /*4290*/  PRMT R147, RZ, 0x7610, R147 ;  /* 0x00007610ff937816 */ /* 0x000fe20000000093 */
[----:B0-----:R-:W-:Y:S06]  /*42a0*/  @!P6 BRA `(.L_x_14) ;  /* 0x00000024001ce947 */ /* 0x001fec0003800000 */
.L_x_24:
[----:B------:R-:W-:Y:S01]  /*42b0*/  LOP3.LUT R114, R39, 0x18, RZ, 0xfc, !PT ;  /* 0x0000001827727812 */ /* 0x000fe200078efcff */
[----:B------:R-:W2:Y:S03]  /*42c0*/  @!P1 LDG.E.U16 R147, desc[UR18][R88.64] ;  /* 0x0000001258939981 */ /* 0x000ea6000c1e1500 */
[----:B------:R-:W-:Y:S01]  /*42d0*/  ISETP.GE.AND P1, PT, R114, UR25, PT ;  /* 0x0000001972007c0c */ /* 0x000fe2000bf26270 */
[C---:B------:R-:W-:Y:S01]  /*42e0*/  IMAD.WIDE R102, R141.reuse, 0x2, R102 ;  /* 0x000000028d667825 */ /* 0x040fe200078e0266 */
[----:B------:R-:W-:Y:S01]  /*42f0*/  PRMT R157, RZ, 0x7610, R157 ;  /* 0x00007610ff9d7816 */ /* 0x000fe2000000009d */
[----:B------:R-:W3:Y:S01]  /*4300*/  @!P5 LDG.E.U16 R149, desc[UR18][R90.64] ;  /* 0x000000125a95d981 */ /* 0x000ee2000c1e1500 */
[----:B------:R-:W-:Y:S01]  /*4310*/  PRMT R151, RZ, 0x7610, R151 ;  /* 0x00007610ff977816 */ /* 0x000fe20000000097 */
[----:B------:R-:W-:Y:S01]  /*4320*/  IMAD.WIDE R40, R141, 0x2, R40 ;  /* 0x000000028d287825 */ /* 0x000fe200078e0228 */
[----:B------:R-:W-:-:S02]  /*4330*/  PRMT R153, RZ, 0x7610, R153 ;  /* 0x00007610ff997816 */ /* 0x000fc40000000099 */
[----:B------:R-:W4:Y:S01]  /*4340*/  @!P2 LDG.E.U16 R157, desc[UR18][R102.64] ;  /* 0x00000012669da981 */ /* 0x000f22000c1e1500 */
[----:B------:R-:W-:Y:S01]  /*4350*/  ISETP.GE.AND P2, PT, R117, UR25, PT ;  /* 0x0000001975007c0c */ /* 0x000fe2000bf46270 */
[----:B------:R-:W-:Y:S01]  /*4360*/  IMAD.WIDE R96, R141, 0x2, R96 ;  /* 0x000000028d607825 */ /* 0x000fe200078e0260 */
[----:B------:R-:W-:Y:S02]  /*4370*/  PRMT R163, RZ, 0x7610, R163 ;  /* 0x00007610ffa37816 */ /* 0x000fe400000000a3 */
[----:B------:R-:W5:Y:S01]  /*4380*/  @!P1 LDG.E.U16 R151, desc[UR18][R40.64] ;  /* 0x0000001228979981 */ /* 0x000f62000c1e1500 */
[----:B------:R-:W-:Y:S01]  /*4390*/  ISETP.GE.AND P1, PT, R115, UR25, PT ;  /* 0x0000001973007c0c */ /* 0x000fe2000bf26270 */
[C---:B------:R-:W-:Y:S01]  /*43a0*/  IMAD.WIDE R30, R141.reuse, 0x2, R30 ;  /* 0x000000028d1e7825 */ /* 0x040fe200078e021e */
[----:B------:R-:W-:Y:S01]  /*43b0*/  PRMT R155, RZ, 0x7610, R155 ;  /* 0x00007610ff9b7816 */ /* 0x000fe2000000009b */
[----:B------:R-:W2:Y:S01]  /*43c0*/  @!P4 LDG.E.U16 R153, desc[UR18][R96.64] ;  /* 0x000000126099c981 */ /* 0x000ea2000c1e1500 */
[----:B------:R-:W-:Y:S01]  /*43d0*/  ISETP.GE.AND P5, PT, R106, UR25, PT ;  /* 0x000000196a007c0c */ /* 0x000fe2000bfa6270 */
[----:B------:R-:W-:Y:S01]  /*43e0*/  IMAD.WIDE R100, R141, 0x2, R100 ;  /* 0x000000028d647825 */ /* 0x000fe200078e0264 */
[----:B------:R-:W-:-:S02]  /*43f0*/  PRMT R148, RZ, 0x7610, R148 ;  /* 0x00007610ff947816 */ /* 0x000fc40000000094 */
[----:B------:R-:W-:Y:S01]  /*4400*/  LOP3.LUT R106, R39, 0x1a, RZ, 0xfc, !PT ;  /* 0x0000001a276a7812 */ /* 0x000fe200078efcff */
[----:B------:R-:W-:Y:S01]  /*4410*/  IMAD.WIDE R16, R141, 0x2, R16 ;  /* 0x000000028d107825 */ /* 0x000fe200078e0210 */
[----:B------:R-:W2:Y:S01]  /*4420*/  @!P2 LDG.E.U16 R163, desc[UR18][R30.64] ;  /* 0x000000121ea3a981 */ /* 0x000ea2000c1e1500 */
[----:B------:R-:W-:Y:S02]  /*4430*/  ISETP.GE.AND P4, PT, R113, UR25, PT ;  /* 0x0000001971007c0c */ /* 0x000fe4000bf86270 */
[----:B------:R-:W-:Y:S01]  /*4440*/  ISETP.GE.AND P2, PT, R119, UR25, PT ;  /* 0x0000001977007c0c */ /* 0x000fe2000bf46270 */
[----:B------:R-:W2:Y:S01]  /*4450*/  @!P3 LDG.E.U16 R155, desc[UR18][R100.64] ;  /* 0x00000012649bb981 */ /* 0x000ea2000c1e1500 */
[----:B------:R-:W-:-:S03]  /*4460*/  ISETP.GE.AND P3, PT, R106, UR25, PT ;  /* 0x000000196a007c0c */ /* 0x000fc6000bf66270 */
[----:B------:R-:W2:Y:S01]  /*4470*/  @!P1 LDG.E.U16 R148, desc[UR18][R16.64] ;  /* 0x0000001210949981 */ /* 0x000ea2000c1e1500 */
[----:B------:R-:W-:Y:S01]  /*4480*/  ISETP.GE.AND P1, PT, R123, UR25, PT ;  /* 0x000000197b007c0c */ /* 0x000fe2000bf26270 */
[C---:B------:R-:W-:Y:S01]  /*4490*/  IMAD.WIDE R8, R141.reuse, 0x2, R8 ;  /* 0x000000028d087825 */ /* 0x040fe200078e0208 */
[----:B------:R-:W-:Y:S02]  /*44a0*/  PRMT R144, RZ, 0x7610, R144 ;  /* 0x00007610ff907816 */ /* 0x000fe40000000090 */
[----:B------:R-:W-:Y:S01]  /*44b0*/  PRMT R150, RZ, 0x7610, R150 ;  /* 0x00007610ff967816 */ /* 0x000fe20000000096 */
[C---:B------:R-:W-:Y:S01]  /*44c0*/  IMAD.WIDE R22, R141.reuse, 0x2, R22 ;  /* 0x000000028d167825 */ /* 0x040fe200078e0216 */
[----:B------:R-:W-:Y:S02]  /*44d0*/  PRMT R159, RZ, 0x7610, R159 ;  /* 0x00007610ff9f7816 */ /* 0x000fe4000000009f */
[----:B------:R-:W-:Y:S01]  /*44e0*/  PRMT R161, RZ, 0x7610, R161 ;  /* 0x00007610ffa17816 */ /* 0x000fe200000000a1 */
[C---:B------:R-:W-:Y:S01]  /*44f0*/  IMAD.WIDE R94, R141.reuse, 0x2, R94 ;  /* 0x000000028d5e7825 */ /* 0x040fe200078e025e */
[----:B------:R-:W-:Y:S01]  /*4500*/  PRMT R146, RZ, 0x7610, R146 ;  /* 0x00007610ff927816 */ /* 0x000fe20000000092 */
[----:B------:R-:W2:Y:S02]  /*4510*/  @!P4 LDG.E.U16 R144, desc[UR18][R22.64] ;  /* 0x000000121690c981 */ /* 0x000ea4000c1e1500 */
[----:B------:R-:W-:-:S02]  /*4520*/  IMAD.WIDE R34, R141, 0x2, R34 ;  /* 0x000000028d227825 */ /* 0x000fc400078e0222 */
[----:B------:R-:W2:Y:S02]  /*4530*/  @!P2 LDG.E.U16 R150, desc[UR18][R8.64] ;  /* 0x000000120896a981 */ /* 0x000ea4000c1e1500 */
[----:B------:R-:W-:Y:S02]  /*4540*/  IMAD.WIDE R20, R141, 0x2, R20 ;  /* 0x000000028d147825 */ /* 0x000fe400078e0214 */
[----:B------:R-:W2:Y:S04]  /*4550*/  @!P5 LDG.E.U16 R159, desc[UR18][R94.64] ;  /* 0x000000125e9fd981 */ /* 0x000ea8000c1e1500 */
[----:B------:R-:W2:Y:S04]  /*4560*/  @!P3 LDG.E.U16 R161, desc[UR18][R34.64] ;  /* 0x0000001222a1b981 */ /* 0x000ea8000c1e1500 */
[----:B------:R-:W2:Y:S01]  /*4570*/  @!P1 LDG.E.U16 R146, desc[UR18][R20.64] ;  /* 0x0000001214929981 */ /* 0x000ea2000c1e1500 */
[----:B------:R-:W-:-:S04]  /*4580*/  LOP3.LUT R106, R39, 0x4, RZ, 0xfc, !PT ;  /* 0x00000004276a7812 */ /* 0x000fc800078efcff */
[----:B------:R-:W-:Y:S02]  /*4590*/  ISETP.GE.AND P1, PT, R106, UR25, PT ;  /* 0x000000196a007c0c */ /* 0x000fe4000bf26270 */
[----:B------:R-:W-:Y:S02]  /*45a0*/  LOP3.LUT R106, R39, 0x6, RZ, 0xfc, !PT ;  /* 0x00000006276a7812 */ /* 0x000fe400078efcff */
[----:B------:R-:W-:Y:S02]  /*45b0*/  ISETP.GE.AND P4, PT, R121, UR25, PT ;  /* 0x0000001979007c0c */ /* 0x000fe4000bf86270 */
[----:B------:R-:W-:Y:S01]  /*45c0*/  ISETP.GE.AND P2, PT, R106, UR25, PT ;  /* 0x000000196a007c0c */ /* 0x000fe2000bf46270 */
[C---:B------:R-:W-:Y:S01]  /*45d0*/  IMAD.WIDE R28, R141.reuse, 0x2, R28 ;  /* 0x000000028d1c7825 */ /* 0x040fe200078e021c */
[----:B------:R-:W-:Y:S02]  /*45e0*/  PRMT R165, RZ, 0x7610, R165 ;  /* 0x00007610ffa57816 */ /* 0x000fe400000000a5 */
[----:B------:R-:W-:Y:S01]  /*45f0*/  PRMT R142, RZ, 0x7610, R142 ;  /* 0x00007610ff8e7816 */ /* 0x000fe2000000008e */
[----:B------:R-:W-:Y:S01]  /*4600*/  IMAD.WIDE R86, R141, 0x2, R86 ;  /* 0x000000028d567825 */ /* 0x000fe200078e0256 */
[----:B------:R-:W-:-:S03]  /*4610*/  PRMT R126, RZ, 0x7610, R126 ;  /* 0x00007610ff7e7816 */ /* 0x000fc6000000007e */
[----:B------:R-:W-:Y:S01]  /*4620*/  IMAD.WIDE R84, R141, 0x2, R84 ;  /* 0x000000028d547825 */ /* 0x000fe200078e0254 */
[C---:B------:R-:W-:Y:S01]  /*4630*/  LOP3.LUT R114, R39.reuse, 0xc, RZ, 0xfc, !PT ;  /* 0x0000000c27727812 */ /* 0x040fe200078efcff */
[----:B------:R-:W2:Y:S01]  /*4640*/  @!P4 LDG.E.U16 R165, desc[UR18][R28.64] ;  /* 0x000000121ca5c981 */ /* 0x000ea2000c1e1500 */
[----:B------:R-:W-:Y:S02]  /*4650*/  LEA.HI R116, R38, 0xe, RZ, 0x1a ;  /* 0x0000000e26747811 */ /* 0x000fe400078fd0ff */
[----:B------:R-:W-:Y:S01]  /*4660*/  LOP3.LUT R106, R39, 0x16, RZ, 0xfc, !PT ;  /* 0x00000016276a7812 */ /* 0x000fe200078efcff */
[----:B------:R-:W2:Y:S01]  /*4670*/  @!P1 LDG.E.U16 R142, desc[UR18][R86.64] ;  /* 0x00000012568e9981 */ /* 0x000ea2000c1e1500 */
[----:B------:R-:W-:Y:S02]  /*4680*/  ISETP.GE.AND P4, PT, R114, UR25, PT ;  /* 0x0000001972007c0c */ /* 0x000fe4000bf86270 */
[----:B------:R-:W-:Y:S01]  /*4690*/  ISETP.GE.AND P3, PT, R116, UR25, PT ;  /* 0x0000001974007c0c */ /* 0x000fe2000bf66270 */
[----:B------:R-:W2:Y:S01]  /*46a0*/  @!P2 LDG.E.U16 R126, desc[UR18][R84.64] ;  /* 0x00000012547ea981 */ /* 0x000ea2000c1e1500 */
[----:B------:R-:W-:-:S02]  /*46b0*/  ISETP.GE.AND P1, PT, R106, UR25, PT ;  /* 0x000000196a007c0c */ /* 0x000fc4000bf26270 */
[----:B------:R-:W-:Y:S01]  /*46c0*/  ISETP.GE.AND P2, PT, R129, UR25, PT ;  /* 0x0000001981007c0c */ /* 0x000fe2000bf46270 */
[C---:B------:R-:W-:Y:S01]  /*46d0*/  IMAD.WIDE R82, R141.reuse, 0x2, R82 ;  /* 0x000000028d527825 */ /* 0x040fe200078e0252 */
[----:B------:R-:W-:Y:S02]  /*46e0*/  PRMT R140, RZ, 0x7610, R140 ;  /* 0x00007610ff8c7816 */ /* 0x000fe4000000008c */
[----:B------:R-:W-:Y:S01]  /*46f0*/  PRMT R124, RZ, 0x7610, R124 ;  /* 0x00007610ff7c7816 */ /* 0x000fe2000000007c */
[C---:B------:R-:W-:Y:S01]  /*4700*/  IMAD.WIDE R98, R141.reuse, 0x2, R98 ;  /* 0x000000028d627825 */ /* 0x040fe200078e0262 */
[----:B------:R-:W-:Y:S02]  /*4710*/  PRMT R138, RZ, 0x7610, R138 ;  /* 0x00007610ff8a7816 */ /* 0x000fe4000000008a */
[----:B------:R-:W-:Y:S01]  /*4720*/  PRMT R122, RZ, 0x7610, R122 ;  /* 0x00007610ff7a7816 */ /* 0x000fe2000000007a */
[----:B------:R-:W-:Y:S01]  /*4730*/  IMAD.WIDE R92, R141, 0x2, R92 ;  /* 0x000000028d5c7825 */ /* 0x000fe200078e025c */
[----:B------:R-:W-:Y:S01]  /*4740*/  LOP3.LUT R106, R39, 0x1c, RZ, 0xfc, !PT ;  /* 0x0000001c276a7812 */ /* 0x000fe200078efcff */
[----:B------:R-:W2:Y:S02]  /*4750*/  @!P4 LDG.E.U16 R140, desc[UR18][R98.64] ;  /* 0x00000012628cc981 */ /* 0x000ea4000c1e1500 */
[----:B------:R-:W-:Y:S01]  /*4760*/  IMAD.WIDE R42, R141, 0x2, R42 ;  /* 0x000000028d2a7825 */ /* 0x000fe200078e022a */
[----:B------:R-:W-:Y:S01]  /*4770*/  LEA.HI R114, R38, 0x1e, RZ, 0x1a ;  /* 0x0000001e26727811 */ /* 0x000fe200078fd0ff */
[----:B------:R-:W2:Y:S01]  /*4780*/  @!P3 LDG.E.U16 R124, desc[UR18][R82.64] ;  /* 0x00000012527cb981 */ /* 0x000ea2000c1e1500 */
[----:B------:R-:W-:-:S02]  /*4790*/  ISETP.GE.AND P4, PT, R106, UR25, PT ;  /* 0x000000196a007c0c */ /* 0x000fc4000bf86270 */
        /* <DEDUP_REMOVED lines=12> */
[----:B------:R-:W2:Y:S03]  /*4860*/  @!P4 LDG.E.U16 R136, desc[UR18][R32.64] ;  /* 0x000000122088c981 */ /* 0x000ea6000c1e1500 */
[----:B------:R-:W-:Y:S01]  /*4870*/  IMAD.WIDE R26, R141, 0x2, R26 ;  /* 0x000000028d1a7825 */ /* 0x000fe200078e021a */
        /* <DEDUP_REMOVED lines=29> */
[----:B------:R-:W-:-:S03]  /*4a50*/  IMAD.WIDE R6, R141, 0x2, R6 ;  /* 0x000000028d067825 */ /* 0x000fc600078e0206 */
[----:B------:R-:W2:Y:S01]  /*4a60*/  @!P2 LDG.E.U16 R128, desc[UR18][R4.64] ;  /* 0x000000120480a981 */ /* 0x000ea2000c1e1500 */
[----:B------:R-:W-:-:S03]  /*4a70*/  IMAD.WIDE R10, R141, 0x2, R10 ;  /* 0x000000028d0a7825 */ /* 0x000fc600078e020a */
[----:B------:R-:W2:Y:S04]  /*4a80*/  @!P3 LDG.E.U16 R143, desc[UR18][R6.64] ;  /* 0x00000012068fb981 */ /* 0x000ea8000c1e1500 */
[----:B------:R-:W2:Y:S04]  /*4a90*/  @!P4 LDG.E.U16 R114, desc[UR18][R10.64] ;  /* 0x000000120a72c981 */ /* 0x000ea8000c1e1500 */
[----:B------:R-:W2:Y:S01]  /*4aa0*/  @!P1 LDG.E.U16 R106, desc[UR18][R48.64] ;  /* 0x00000012306a9981 */ /* 0x000ea2000c1e1500 */
[----:B------:R-:W-:Y:S01]  /*4ab0*/  BAR.SYNC.DEFER_BLOCKING 0x0 ;  /* 0x0000000000007b1d */ /* 0x000fe20000010000 */
[----:B------:R-:W-:Y:S01]  /*4ac0*/  ISETP.GE.AND P1, PT, R36, UR25, PT ;  /* 0x0000001924007c0c */ /* 0x000fe2000bf26270 */
[----:B------:R-:W-:Y:S01]  /*4ad0*/  IMAD.WIDE R58, R107, 0x2, R58 ;  /* 0x000000026b3a7825 */ /* 0x000fe200078e023a */
[----:B------:R-:W-:-:S02]  /*4ae0*/  PRMT R152, RZ, 0x7610, R152 ;  /* 0x00007610ff987816 */ /* 0x000fc40000000098 */
[----:B------:R-:W-:Y:S01]  /*4af0*/  PRMT R156, RZ, 0x7610, R156 ;  /* 0x00007610ff9c7816 */ /* 0x000fe2000000009c */
[----:B------:R-:W-:Y:S01]  /*4b00*/  IMAD.WIDE R64, R107, 0x2, R64 ;  /* 0x000000026b407825 */ /* 0x000fe200078e0240 */
[----:B------:R-:W-:-:S03]  /*4b10*/  PRMT R154, RZ, 0x7610, R154 ;  /* 0x00007610ff9a7816 */ /* 0x000fc6000000009a */
[----:B------:R-:W-:Y:S01]  /*4b20*/  IMAD.WIDE R72, R107, 0x2, R72 ;  /* 0x000000026b487825 */ /* 0x000fe200078e0248 */
[----:B------:R-:W-:-:S03]  /*4b30*/  PRMT R158, RZ, 0x7610, R158 ;  /* 0x00007610ff9e7816 */ /* 0x000fc6000000009e */
[----:B------:R-:W-:-:S04]  /*4b40*/  IMAD.WIDE R80, R107, 0x2, R80 ;  /* 0x000000026b507825 */ /* 0x000fc800078e0250 */
[----:B------:R-:W-:-:S04]  /*4b50*/  IMAD.WIDE R56, R107, 0x2, R56 ;  /* 0x000000026b387825 */ /* 0x000fc800078e0238 */
[----:B------:R-:W-:-:S04]  /*4b60*/  IMAD.WIDE R62, R107, 0x2, R62 ;  /* 0x000000026b3e7825 */ /* 0x000fc800078e023e */
[----:B------:R-:W-:-:S04]  /*4b70*/  IMAD.WIDE R70, R107, 0x2, R70 ;  /* 0x000000026b467825 */ /* 0x000fc800078e0246 */
[----:B------:R-:W-:-:S04]  /*4b80*/  IMAD.WIDE R78, R107, 0x2, R78 ;  /* 0x000000026b4e7825 */ /* 0x000fc800078e024e */
[----:B------:R-:W-:-:S04]  /*4b90*/  IMAD.WIDE R54, R107, 0x2, R54 ;  /* 0x000000026b367825 */ /* 0x000fc800078e0236 */
[C---:B------:R-:W-:Y:S01]  /*4ba0*/  IMAD.WIDE R60, R107.reuse, 0x2, R60 ;  /* 0x000000026b3c7825 */ /* 0x040fe200078e023c */
[----:B------:R-:W2:Y:S03]  /*4bb0*/  @!P1 LDG.E.U16 R156, desc[UR18][R54.64] ;  /* 0x00000012369c9981 */ /* 0x000ea6000c1e1500 */
[C---:B------:R-:W-:Y:S01]  /*4bc0*/  IMAD.WIDE R68, R107.reuse, 0x2, R68 ;  /* 0x000000026b447825 */ /* 0x040fe200078e0244 */
[----:B------:R-:W2:Y:S03]  /*4bd0*/  @!P1 LDG.E.U16 R152, desc[UR18][R60.64] ;  /* 0x000000123c989981 */ /* 0x000ea6000c1e1500 */
[----:B------:R-:W-:-:S04]  /*4be0*/  IMAD.WIDE R76, R107, 0x2, R76 ;  /* 0x000000026b4c7825 */ /* 0x000fc800078e024c */
[----:B------:R-:W-:-:S04]  /*4bf0*/  IMAD.WIDE R44, R107, 0x2, R44 ;  /* 0x000000026b2c7825 */ /* 0x000fc800078e022c */
[C---:B------:R-:W-:Y:S01]  /*4c00*/  IMAD.WIDE R46, R107.reuse, 0x2, R46 ;  /* 0x000000026b2e7825 */ /* 0x040fe200078e022e */
[----:B------:R-:W2:Y:S03]  /*4c10*/  @!P1 LDG.E.U16 R158, desc[UR18][R44.64] ;  /* 0x000000122c9e9981 */ /* 0x000ea6000c1e1500 */
[C---:B------:R-:W-:Y:S01]  /*4c20*/  IMAD.WIDE R66, R107.reuse, 0x2, R66 ;  /* 0x000000026b427825 */ /* 0x040fe200078e0242 */
[----:B------:R-:W2:Y:S03]  /*4c30*/  @!P1 LDG.E.U16 R154, desc[UR18][R46.64] ;  /* 0x000000122e9a9981 */ /* 0x000ea6000c1e1500 */
[----:B------:R-:W-:Y:S01]  /*4c40*/  IMAD.WIDE R74, R107, 0x2, R74 ;  /* 0x000000026b4a7825 */ /* 0x000fe200078e024a */
[----:B---3--:R0:W-:Y:S04]  /*4c50*/  STS.U16 [R112+UR6+0x2000], R149 ;  /* 0x0020009570007988 */ /* 0x0081e80008000406 */
[----:B----4-:R1:W-:Y:S04]  /*4c60*/  STS.U16 [R112+UR6+0x2400], R157 ;  /* 0x0024009d70007988 */ /* 0x0103e80008000406 */
[----:B-----5:R3:W-:Y:S01]  /*4c70*/  STS.U16 [R112+UR6+0x2c00], R151 ;  /* 0x002c009770007988 */ /* 0x0207e20008000406 */
[----:B0-----:R-:W-:-:S03]  /*4c80*/  PRMT R149, RZ, 0x7610, R149 ;  /* 0x00007610ff957816 */ /* 0x001fc60000000095 */
[----:B--2---:R0:W-:Y:S01]  /*4c90*/  STS.U16 [R112+UR6+0x2800], R153 ;  /* 0x0028009970007988 */ /* 0x0041e20008000406 */
[----:B-1----:R-:W-:-:S03]  /*4ca0*/  PRMT R157, RZ, 0x7610, R157 ;  /* 0x00007610ff9d7816 */ /* 0x002fc6000000009d */
[----:B------:R-:W2:Y:S01]  /*4cb0*/  @!P1 LDG.E.U16 R149, desc[UR18][R78.64] ;  /* 0x000000124e959981 */ /* 0x000ea2000c1e1500 */
[----:B---3--:R-:W-:-:S03]  /*4cc0*/  PRMT R151, RZ, 0x7610, R151 ;  /* 0x00007610ff977816 */ /* 0x008fc60000000097 */
[----:B------:R-:W-:Y:S01]  /*4cd0*/  STS.U16 [R112+UR6+0x3000], R163 ;  /* 0x003000a370007988 */ /* 0x000fe20008000406 */
[----:B0-----:R-:W-:-:S03]  /*4ce0*/  PRMT R153, RZ, 0x7610, R153 ;  /* 0x00007610ff997816 */ /* 0x001fc60000000099 */
[----:B------:R-:W3:Y:S04]  /*4cf0*/  @!P1 LDG.E.U16 R151, desc[UR18][R72.64] ;  /* 0x0000001248979981 */ /* 0x000ee8000c1e1500 */
[----:B------:R0:W-:Y:S04]  /*4d00*/  STS.U16 [R112+UR6+0x3800], R148 ;  /* 0x0038009470007988 */ /* 0x0001e80008000406 */
[----:B------:R-:W4:Y:S04]  /*4d10*/  @!P1 LDG.E.U16 R153, desc[UR18][R70.64] ;  /* 0x0000001246999981 */ /* 0x000f28000c1e1500 */
[----:B------:R-:W5:Y:S04]  /*4d20*/  @!P1 LDG.E.U16 R157, desc[UR18][R62.64] ;  /* 0x000000123e9d9981 */ /* 0x000f68000c1e1500 */
[----:B------:R1:W-:Y:S04]  /*4d30*/  STS.U16 [R112+UR6+0x3400], R144 ;  /* 0x0034009070007988 */ /* 0x0003e80008000406 */
[----:B------:R-:W-:Y:S01]  /*4d40*/  STS.U16 [R112+UR6+0x3c00], R150 ;  /* 0x003c009670007988 */ /* 0x000fe20008000406 */
[----:B0-----:R-:W-:-:S03]  /*4d50*/  PRMT R148, RZ, 0x7610, R148 ;  /* 0x00007610ff947816 */ /* 0x001fc60000000094 */
[----:B------:R0:W-:Y:S04]  /*4d60*/  STS.U16 [R110+UR6+0x2100], R147 ;  /* 0x002100936e007988 */ /* 0x0001e80008000406 */
[----:B------:R0:W-:Y:S01]  /*4d70*/  STS.U16 [R110+UR6+0x2500], R155 ;  /* 0x0025009b6e007988 */ /* 0x0001e20008000406 */
[----:B-1----:R-:W-:-:S03]  /*4d80*/  PRMT R144, RZ, 0x7610, R144 ;  /* 0x00007610ff907816 */ /* 0x002fc60000000090 */
[----:B------:R1:W-:Y:S01]  /*4d90*/  STS.U16 [R110+UR6+0x2900], R159 ;  /* 0x0029009f6e007988 */ /* 0x0003e20008000406 */
[----:B0-----:R-:W-:-:S03]  /*4da0*/  PRMT R147, RZ, 0x7610, R147 ;  /* 0x00007610ff937816 */ /* 0x001fc60000000093 */
[----:B------:R0:W-:Y:S01]  /*4db0*/  STS.U16 [R110+UR6+0x2d00], R161 ;  /* 0x002d00a16e007988 */ /* 0x0001e20008000406 */
[----:B------:R-:W-:-:S03]  /*4dc0*/  PRMT R155, RZ, 0x7610, R155 ;  /* 0x00007610ff9b7816 */ /* 0x000fc6000000009b */
[----:B------:R0:W-:Y:S01]  /*4dd0*/  STS.U16 [R110+UR6+0x3500], R146 ;  /* 0x003500926e007988 */ /* 0x0001e20008000406 */
[----:B-1----:R-:W-:Y:S02]  /*4de0*/  PRMT R159, RZ, 0x7610, R159 ;  /* 0x00007610ff9f7816 */ /* 0x002fe4000000009f */
[----:B------:R-:W-:Y:S01]  /*4df0*/  PRMT R150, RZ, 0x7610, R150 ;  /* 0x00007610ff967816 */ /* 0x000fe20000000096 */
[----:B------:R-:W2:Y:S01]  /*4e00*/  @!P1 LDG.E.U16 R147, desc[UR18][R80.64] ;  /* 0x0000001250939981 */ /* 0x000ea2000c1e1500 */
[----:B0-----:R-:W-:-:S03]  /*4e10*/  PRMT R161, RZ, 0x7610, R161 ;  /* 0x00007610ffa17816 */ /* 0x001fc600000000a1 */
[----:B------:R-:W4:Y:S01]  /*4e20*/  @!P1 LDG.E.U16 R155, desc[UR18][R64.64] ;  /* 0x00000012409b9981 */ /* 0x000f22000c1e1500 */
[----:B------:R-:W-:-:S03]  /*4e30*/  PRMT R146, RZ, 0x7610, R146 ;  /* 0x00007610ff927816 */ /* 0x000fc60000000092 */
[----:B------:R-:W5:Y:S04]  /*4e40*/  @!P1 LDG.E.U16 R159, desc[UR18][R58.64] ;  /* 0x000000123a9f9981 */ /* 0x000f68000c1e1500 */
[----:B------:R-:W5:Y:S04]  /*4e50*/  @!P1 LDG.E.U16 R161, desc[UR18][R56.64] ;  /* 0x0000001238a19981 */ /* 0x000f68000c1e1500 */
[----:B------:R-:W5:Y:S04]  /*4e60*/  @!P1 LDG.E.U16 R144, desc[UR18][R76.64] ;  /* 0x000000124c909981 */ /* 0x000f68000c1e1500 */
[----:B------:R-:W5:Y:S04]  /*4e70*/  @!P1 LDG.E.U16 R148, desc[UR18][R68.64] ;  /* 0x0000001244949981 */ /* 0x000f68000c1e1500 */
[----:B------:R-:W5:Y:S04]  /*4e80*/  @!P1 LDG.E.U16 R146, desc[UR18][R74.64] ;  /* 0x000000124a929981 */ /* 0x000f68000c1e1500 */
[----:B------:R-:W5:Y:S04]  /*4e90*/  @!P1 LDG.E.U16 R150, desc[UR18][R66.64] ;  /* 0x0000001242969981 */ /* 0x000f68000c1e1500 */
        /* <DEDUP_REMOVED lines=19> */
[----:B------:R-:W-:-:S04]  /*4fd0*/  ULEA UR8, UR9, UR6, 0x3 ;  /* 0x0000000609087291 */ /* 0x000fc8000f8e18ff */
[----:B------:R-:W-:Y:S01]  /*4fe0*/  UIADD3 UR8, UPT, UPT, UR8, 0x6000, URZ ;  /* 0x0000600008087890 */ /* 0x000fe2000fffe0ff */
[----:B---3--:R0:W-:Y:S04]  /*4ff0*/  STS.U16 [R112+UR6+0x5400], R151 ;  /* 0x0054009770007988 */ /* 0x0081e80008000406 */
[----:B--2---:R0:W-:Y:S04]  /*5000*/  STS.U16 [R112+UR6+0x5000], R147 ;  /* 0x0050009370007988 */ /* 0x0041e80008000406 */
[----:B----4-:R0:W-:Y:S04]  /*5010*/  STS.U16 [R112+UR6+0x5800], R155 ;  /* 0x0058009b70007988 */ /* 0x0101e80008000406 */
[----:B-----5:R0:W-:Y:S04]  /*5020*/  STS.U16 [R112+UR6+0x5c00], R159 ;  /* 0x005c009f70007988 */ /* 0x0201e80008000406 */
        /* <DEDUP_REMOVED lines=12> */
[----:B------:R1:W-:Y:S06]  /*50f0*/  MEMBAR.ALL.CTA ;  /* 0x0000000000007992 */ /* 0x0003ec0000008000 */
[----:B-1----:R-:W1:Y:S02]  /*5100*/  FENCE.VIEW.ASYNC.S ;  /* 0x00000000000073c6 */ /* 0x002e640000000000 */
[----:B-1----:R-:W-:Y:S06]  /*5110*/  BAR.SYNC.DEFER_BLOCKING 0x0 ;  /* 0x0000000000007b1d */ /* 0x002fec0000010000 */
[----:B------:R-:W-:-:S00]  /*5120*/  MEMBAR.ALL.CTA ;  /* 0x0000000000007992 */ /* 0x000fc00000008000 */
[----:B------:R-:W-:Y:S06]  /*5130*/  MEMBAR.ALL.GPU ;  /* 0x0000000000007992 */ /* 0x000fec000000a000 */
[----:B------:R-:W-:-:S00]  /*5140*/  ERRBAR ;  /* 0x00000000000079ab */ /* 0x000fc00000000000 */
[----:B------:R-:W-:Y:S08]  /*5150*/  CGAERRBAR ;  /* 0x00000000000075ab */ /* 0x000ff00000000000 */
[----:B------:R-:W-:Y:S06]  /*5160*/  UCGABAR_ARV ;  /* 0x00000000000079c7 */ /* 0x000fec0008000000 */
[----:B------:R-:W-:Y:S01]  /*5170*/  UCGABAR_WAIT ;  /* 0x0000000000007dc7 */ /* 0x000fe20008000000 */
[----:B------:R-:W-:Y:S01]  /*5180*/  CCTL.IVALL ;  /* 0x00000000ff00798f */ /* 0x000fe20002000000 */
[----:B0-----:R-:W-:Y:S05]  /*5190*/  @P0 BRA `(.L_x_15) ;  /* 0x0000000000440947 */ /* 0x001fea0003800000 */
[----:B------:R-:W-:Y:S01]  /*51a0*/  UMOV UR11, 0x40004040 ;  /* 0x40004040000b7882 */ /* 0x000fe20000000000 */
[----:B------:R-:W-:Y:S01]  /*51b0*/  UMOV UR13, 0x40004040 ;  /* 0x40004040000d7882 */ /* 0x000fe20000000000 */
[----:B------:R-:W-:Y:S01]  /*51c0*/  UMOV UR30, 0x0 ;  /* 0x00000000001e7882 */ /* 0x000fe20000000000 */
[----:B------:R-:W-:Y:S01]  /*51d0*/  UMOV UR31, 0x8108010 ;  /* 0x08108010001f7882 */ /* 0x000fe20000000000 */
[----:B------:R-:W-:Y:S01]  /*51e0*/  UMOV UR32, 0x0 ;  /* 0x0000000000207882 */ /* 0x000fe20000000000 */
[----:B------:R-:W-:Y:S01]  /*51f0*/  UMOV UR33, 0x8108010 ;  /* 0x0810801000217882 */ /* 0x000fe20000000000 */
[----:B------:R-:W-:Y:S01]  /*5200*/  UMOV UR34, 0x0 ;  /* 0x0000000000227882 */ /* 0x000fe20000000000 */
[----:B------:R-:W-:Y:S01]  /*5210*/  UMOV UR35, 0x8108010 ;  /* 0x0810801000237882 */ /* 0x000fe20000000000 */
[----:B------:R0:W-:Y:S01]  /*5220*/  UTCHMMA.2CTA gdesc[UR10], gdesc[UR12], tmem[UR24], tmem[UR30], idesc[UR31], UPT ;  /* 0x00ff1e0c0a0075ea */ /* 0x0001e2000ba00018 */
        /* <DEDUP_REMOVED lines=8> */
.L_x_15:
[----:B------:R-:W-:Y:S01]  /*52b0*/  UIADD3 UR9, UPT, UPT, UR9, 0x1, URZ ;  /* 0x0000000109097890 */ /* 0x000fe2000fffe0ff */
[----:B------:R-:W-:Y:S01]  /*52c0*/  VIADD R104, R104, 0xffffffff ;  /* 0xffffffff68687836 */ /* 0x000fe20000000000 */
[----:B------:R-:W-:Y:S02]  /*52d0*/  UIADD3 UR25, UPT, UPT, UR25, -0x40, URZ ;  /* 0xffffffc019197890 */ /* 0x000fe4000fffe0ff */
[----:B------:R-:W-:Y:S02]  /*52e0*/  UISETP.GT.AND UP1, UPT, UR9, 0x1, UPT ;  /* 0x000000010900788c */ /* 0x000fe4000bf24270 */
[----:B------:R-:W-:Y:S02]  /*52f0*/  ISETP.NE.U32.AND P1, PT, R104, RZ, PT ;  /* 0x000000ff6800720c */ /* 0x000fe40003f25070 */
[----:B0-----:R-:W-:Y:S02]  /*5300*/  USEL UR4, URZ, 0x1, !UP1 ;  /* 0x00000001ff047887 */ /* 0x001fe4000c800000 */
[----:B------:R-:W-:-:S02]  /*5310*/  USEL UR9, UR9, URZ, !UP1 ;  /* 0x000000ff09097287 */ /* 0x000fc4000c800000 */
[----:B------:R-:W-:-:S03]  /*5320*/  ULOP3.LUT UR11, UR5, UR4, URZ, 0x3c, !UPT ;  /* 0x00000004050b7292 */ /* 0x000fc6000f8e3cff */
[----:B------:R-:W-:-:S04]  /*5330*/  UMOV UR4, UR5 ;  /* 0x0000000500047c82 */ /* 0x000fc80008000000 */
[----:B------:R-:W-:Y:S01]  /*5340*/  UMOV UR5, UR11 ;  /* 0x0000000b00057c82 */ /* 0x000fe20008000000 */
[----:B------:R-:W-:Y:S05]  /*5350*/  @P1 BRA `(.L_x_16) ;  /* 0xffffffec008c1947 */ /* 0x000fea000383ffff */
.L_x_13:
[----:B------:R-:W-:-:S13]  /*5360*/  ISETP.GE.AND P0, PT, R108, 0x40, PT ;  /* 0x000000406c00780c */ /* 0x000fda0003f06270 */
[----:B------:R-:W-:Y:S05]  /*5370*/  @!P0 BRA `(.L_x_17) ;  /* 0x0000000000108947 */ /* 0x000fea0003800000 */
[----:B------:R-:W-:-:S06]  /*5380*/  USHF.L.U32 UR4, UR4, 0x1f, URZ ;  /* 0x0000001f04047899 */ /* 0x000fcc00080006ff */
[----:B------:R-:W-:-:S04]  /*5390*/  IMAD.U32 R4, RZ, RZ, UR4 ;  /* 0x00000004ff047e24 */ /* 0x000fc8000f8e00ff */
[----:B------:R-:W1:Y:S02]  /*53a0*/  SYNCS.PHASECHK.TRANS64.TRYWAIT P0, [UR8], R4 ;  /* 0x00000004ff0075a7 */ /* 0x000e640008001108 */
[----:B-1----:R-:W-:Y:S05]  /*53b0*/  @!P0 BRA `(.L_x_18) ;  /* 0x0000001000e48947 */ /* 0x002fea0003800000 */
.L_x_17:
[----:B------:R-:W-:Y:S01]  /*53c0*/  BAR.SYNC.DEFER_BLOCKING 0x0 ;  /* 0x0000000000007b1d */ /* 0x000fe20000010000 */
[C---:B------:R-:W-:Y:S02]  /*53d0*/  LOP3.LUT P0, RZ, R38.reuse, 0x7f, RZ, 0xc0, !PT ;  /* 0x0000007f26ff7812 */ /* 0x040fe4000780c0ff */
[----:B------:R-:W-:-:S03]  /*53e0*/  LOP3.LUT R45, R38, 0x40, RZ, 0xc0, !PT ;  /* 0x00000040262d7812 */ /* 0x000fc600078ec0ff */
[----:B0-----:R-:W0:Y:S01]  /*53f0*/  LDCU.128 UR8, c[0x0][0x390] ;  /* 0x00007200ff0877ac */ /* 0x001e220008000c00 */
[C---:B------:R-:W-:Y:S01]  /*5400*/  LEA R41, R45.reuse, UR6, 0x6 ;  /* 0x000000062d297c11 */ /* 0x040fe2000f8e30ff */
[----:B------:R-:W1:Y:S04]  /*5410*/  LDCU UR4, c[0x0][0x3b4] ;  /* 0x00007680ff0477ac */ /* 0x000e680008000800 */
[----:B------:R-:W-:Y:S01]  /*5420*/  IMAD R36, R36, 0x10, R41 ;  /* 0x0000001024247824 */ /* 0x000fe200078e0229 */
[----:B------:R-:W2:Y:S03]  /*5430*/  LDCU UR5, c[0x0][0x3b8] ;  /* 0x00007700ff0577ac */ /* 0x000ea60008000800 */
[----:B------:R-:W-:Y:S01]  /*5440*/  IMAD R48, R45, -0x20, R36 ;  /* 0xffffffe02d307824 */ /* 0x000fe200078e0224 */
[----:B------:R-:W3:Y:S02]  /*5450*/  @!P0 SYNCS.CCTL.IV [UR6+0x6000] ;  /* 0x00600000ff0089b1 */ /* 0x000ee40008000006 */
[----:B---3--:R-:W-:Y:S06]  /*5460*/  BAR.SYNC.DEFER_BLOCKING 0x0 ;  /* 0x0000000000007b1d */ /* 0x008fec0000010000 */
[----:B------:R-:W3:Y:S01]  /*5470*/  LDTM.x32 R4, tmem[UR7] ;  /* 0x00000007000479ee */ /* 0x000ee200082c0000 */
[----:B------:R-:W4:Y:S01]  /*5480*/  @!P0 SYNCS.CCTL.IV [UR6+0x6008] ;  /* 0x00600800ff0089b1 */ /* 0x000f220008000006 */
[----:B------:R-:W-:Y:S01]  /*5490*/  NOP ;  /* 0x0000000000007918 */ /* 0x000fe20000000000 */
[C---:B0-----:R-:W-:Y:S01]  /*54a0*/  ISETP.GE.AND P0, PT, R2.reuse, UR10, PT ;  /* 0x0000000a02007c0c */ /* 0x041fe2000bf06270 */
[----:B-1----:R-:W-:Y:S01]  /*54b0*/  IMAD R2, R2, UR4, RZ ;  /* 0x0000000402027c24 */ /* 0x002fe2000f8e02ff */
[----:B---3--:R-:W-:-:S02]  /*54c0*/  F2FP.F16.F32.PACK_AB R4, R6, R4 ;  /* 0x000000040604723e */ /* 0x008fc400000000ff */
[----:B------:R-:W-:Y:S02]  /*54d0*/  F2FP.F16.F32.PACK_AB R40, R7, R5 ;  /* 0x000000050728723e */ /* 0x000fe400000000ff */
[----:B------:R-:W-:Y:S02]  /*54e0*/  F2FP.F16.F32.PACK_AB R5, R10, R8 ;  /* 0x000000080a05723e */ /* 0x000fe400000000ff */
[----:B------:R-:W-:Y:S02]  /*54f0*/  F2FP.F16.F32.PACK_AB R41, R11, R9 ;  /* 0x000000090b29723e */ /* 0x000fe400000000ff */
[----:B------:R-:W-:Y:S02]  /*5500*/  F2FP.F16.F32.PACK_AB R6, R14, R12 ;  /* 0x0000000c0e06723e */ /* 0x000fe400000000ff */
[----:B------:R-:W-:Y:S02]  /*5510*/  F2FP.F16.F32.PACK_AB R42, R15, R13 ;  /* 0x0000000d0f2a723e */ /* 0x000fe400000000ff */
[----:B------:R-:W-:-:S02]  /*5520*/  F2FP.F16.F32.PACK_AB R7, R18, R16 ;  /* 0x000000101207723e */ /* 0x000fc400000000ff */
[----:B------:R-:W-:Y:S02]  /*5530*/  F2FP.F16.F32.PACK_AB R43, R19, R17 ;  /* 0x00000011132b723e */ /* 0x000fe400000000ff */
[----:B------:R-:W-:Y:S01]  /*5540*/  LEA R16, P1, R2, UR8, 0x1 ;  /* 0x0000000802107c11 */ /* 0x000fe2000f8208ff */
[----:B----4-:R0:W-:Y:S01]  /*5550*/  STS.128 [R36], R4 ;  /* 0x0000000424007388 */ /* 0x0101e20000000c00 */
[----:B------:R-:W-:Y:S02]  /*5560*/  F2FP.F16.F32.PACK_AB R20, R22, R20 ;  /* 0x000000141614723e */ /* 0x000fe400000000ff */
[----:B------:R-:W-:Y:S01]  /*5570*/  LEA.HI.X.SX32 R2, R2, UR9, 0x1, P1 ;  /* 0x0000000902027c11 */ /* 0x000fe200088f0eff */
[----:B------:R-:W-:Y:S01]  /*5580*/  STS.128 [R36+0x800], R40 ;  /* 0x0008002824007388 */ /* 0x000fe20000000c00 */
[----:B------:R-:W-:Y:S02]  /*5590*/  F2FP.F16.F32.PACK_AB R44, R23, R21 ;  /* 0x00000015172c723e */ /* 0x000fe400000000ff */
[----:B------:R-:W-:Y:S01]  /*55a0*/  F2FP.F16.F32.PACK_AB R21, R26, R24 ;  /* 0x000000181a15723e */ /* 0x000fe200000000ff */
[----:B------:R-:W-:Y:S01]  /*55b0*/  BAR.SYNC.DEFER_BLOCKING 0x0 ;  /* 0x0000000000007b1d */ /* 0x000fe20000010000 */
[----:B------:R-:W-:-:S02]  /*55c0*/  F2FP.F16.F32.PACK_AB R45, R27, R25 ;  /* 0x000000191b2d723e */ /* 0x000fc400000000ff */
[----:B------:R-:W-:Y:S02]  /*55d0*/  F2FP.F16.F32.PACK_AB R22, R30, R28 ;  /* 0x0000001c1e16723e */ /* 0x000fe400000000ff */
[----:B------:R-:W-:Y:S02]  /*55e0*/  F2FP.F16.F32.PACK_AB R46, R31, R29 ;  /* 0x0000001d1f2e723e */ /* 0x000fe400000000ff */
[----:B------:R-:W-:Y:S02]  /*55f0*/  F2FP.F16.F32.PACK_AB R23, R34, R32 ;  /* 0x000000202217723e */ /* 0x000fe400000000ff */
[C---:B0-----:R-:W-:Y:S02]  /*5600*/  LOP3.LUT R5, R0.reuse, R39, RZ, 0xfc, !PT ;  /* 0x0000002700057212 */ /* 0x041fe400078efcff */
[----:B------:R-:W-:Y:S02]  /*5610*/  F2FP.F16.F32.PACK_AB R47, R35, R33 ;  /* 0x00000021232f723e */ /* 0x000fe400000000ff */
[C---:B------:R-:W-:Y:S01]  /*5620*/  ISETP.LT.AND P3, PT, R5.reuse, UR11, !P0 ;  /* 0x0000000b05007c0c */ /* 0x040fe2000c761270 */
[----:B--2---:R-:W-:Y:S01]  /*5630*/  IMAD R5, R5, UR5, RZ ;  /* 0x0000000505057c24 */ /* 0x004fe2000f8e02ff */
[----:B------:R-:W-:-:S02]  /*5640*/  LOP3.LUT R11, R0, 0x2, R39, 0xfe, !PT ;  /* 0x00000002000b7812 */ /* 0x000fc400078efe27 */
[C-C-:B------:R-:W-:Y:S02]  /*5650*/  LOP3.LUT R17, R0.reuse, 0x4, R39.reuse, 0xfe, !PT ;  /* 0x0000000400117812 */ /* 0x140fe400078efe27 */
[----:B------:R-:W-:Y:S02]  /*5660*/  LEA R8, P4, R5, R16, 0x1 ;  /* 0x0000001005087211 */ /* 0x000fe400078808ff */
[C---:B------:R-:W-:Y:S01]  /*5670*/  ISETP.LT.AND P2, PT, R11.reuse, UR11, !P0 ;  /* 0x0000000b0b007c0c */ /* 0x040fe2000c741270 */
[----:B------:R-:W-:Y:S01]  /*5680*/  IMAD R11, R11, UR5, RZ ;  /* 0x000000050b0b7c24 */ /* 0x000fe2000f8e02ff */
[----:B------:R-:W-:Y:S01]  /*5690*/  LEA.HI.X.SX32 R9, R5, R2, 0x1, P4 ;  /* 0x0000000205097211 */ /* 0x000fe200020f0eff */
[----:B------:R-:W0:Y:S01]  /*56a0*/  LDS.128 R12, [R48] ;  /* 0x00000000300c7984 */ /* 0x000e220000000c00 */
[C---:B------:R-:W-:Y:S01]  /*56b0*/  ISETP.LT.AND P1, PT, R17.reuse, UR11, !P0 ;  /* 0x0000000b11007c0c */ /* 0x040fe2000c721270 */
[----:B------:R-:W-:Y:S01]  /*56c0*/  IMAD R17, R17, UR5, RZ ;  /* 0x0000000511117c24 */ /* 0x000fe2000f8e02ff */
[-C--:B------:R-:W-:Y:S01]  /*56d0*/  LEA R10, P5, R11, R16.reuse, 0x1 ;  /* 0x000000100b0a7211 */ /* 0x080fe200078a08ff */
[----:B------:R-:W-:Y:S01]  /*56e0*/  LDS.128 R4, [R48+0x1000] ;  /* 0x0010000030047984 */ /* 0x000fe20000000c00 */
[----:B------:R-:W-:Y:S01]  /*56f0*/  LOP3.LUT R25, R0, 0x6, R39, 0xfe, !PT ;  /* 0x0000000600197812 */ /* 0x000fe200078efe27 */
[----:B------:R-:W-:Y:S01]  /*5700*/  BAR.SYNC.DEFER_BLOCKING 0x0 ;  /* 0x0000000000007b1d */ /* 0x000fe20000010000 */
[----:B------:R-:W-:-:S02]  /*5710*/  LEA R18, P4, R17, R16, 0x1 ;  /* 0x0000001011127211 */ /* 0x000fc400078808ff */
[-C--:B------:R-:W-:Y:S02]  /*5720*/  LEA.HI.X.SX32 R11, R11, R2.reuse, 0x1, P5 ;  /* 0x000000020b0b7211 */ /* 0x080fe400028f0eff */
[----:B------:R-:W-:Y:S01]  /*5730*/  LEA.HI.X.SX32 R19, R17, R2, 0x1, P4 ;  /* 0x0000000211137211 */ /* 0x000fe200020f0eff */
[----:B------:R-:W-:Y:S01]  /*5740*/  IMAD R17, R25, UR5, RZ ;  /* 0x0000000519117c24 */ /* 0x000fe2000f8e02ff */
[----:B------:R-:W-:Y:S02]  /*5750*/  LOP3.LUT R24, R0, 0x8, R39, 0xfe, !PT ;  /* 0x0000000800187812 */ /* 0x000fe400078efe27 */
[----:B------:R-:W-:Y:S01]  /*5760*/  LEA.HI R27, R38, 0xe, RZ, 0x1a ;  /* 0x0000000e261b7811 */ /* 0x000fe200078fd0ff */
[----:B------:R1:W-:Y:S04]  /*5770*/  STS.128 [R36], R20 ;  /* 0x0000001424007388 */ /* 0x0003e80000000c00 */
[----:B------:R-:W-:Y:S01]  /*5780*/  STS.128 [R36+0x800], R44 ;  /* 0x0008002c24007388 */ /* 0x000fe20000000c00 */
[----:B------:R-:W-:Y:S01]  /*5790*/  BAR.SYNC.DEFER_BLOCKING 0x0 ;  /* 0x0000000000007b1d */ /* 0x000fe20000010000 */
[----:B0-----:R-:W-:-:S02]  /*57a0*/  PRMT R26, R12, 0x7632, R26 ;  /* 0x000076320c1a7816 */ /* 0x001fc4000000001a */
[----:B-1----:R-:W-:Y:S01]  /*57b0*/  LOP3.LUT R22, R0, 0xc, R39, 0xfe, !PT ;  /* 0x0000000c00167812 */ /* 0x002fe200078efe27 */
[----:B------:R-:W-:Y:S01]  /*57c0*/  IMAD R23, R24, UR5, RZ ;  /* 0x0000000518177c24 */ /* 0x000fe2000f8e02ff */
[----:B------:R-:W-:-:S04]  /*57d0*/  LEA R20, P4, R17, R16, 0x1 ;  /* 0x0000001011147211 */ /* 0x000fc800078808ff */
[----:B------:R-:W-:Y:S01]  /*57e0*/  LEA.HI.X.SX32 R21, R17, R2, 0x1, P4 ;  /* 0x0000000211157211 */ /* 0x000fe200020f0eff */
[C---:B------:R-:W-:Y:S01]  /*57f0*/  IMAD R17, R22.reuse, UR5, RZ ;  /* 0x0000000516117c24 */ /* 0x040fe2000f8e02ff */
[----:B------:R-:W-:-:S04]  /*5800*/  ISETP.LT.AND P4, PT, R22, UR11, !P0 ;  /* 0x0000000b16007c0c */ /* 0x000fc8000c781270 */
[-C--:B------:R-:W-:Y:S01]  /*5810*/  LEA R22, P6, R17, R16.reuse, 0x1 ;  /* 0x0000001011167211 */ /* 0x080fe200078c08ff */
[----:B------:R0:W-:Y:S01]  /*5820*/  @P3 STG.E.U16 desc[UR18][R8.64], R12 ;  /* 0x0000000c08003986 */ /* 0x0001e2000c101512 */
[----:B------:R-:W-:Y:S02]  /*5830*/  ISETP.LT.AND P3, PT, R24, UR11, !P0 ;  /* 0x0000000b18007c0c */ /* 0x000fe4000c761270 */
[C-C-:B------:R-:W-:Y:S01]  /*5840*/  LOP3.LUT R24, R0.reuse, 0x12, R39.reuse, 0xfe, !PT ;  /* 0x0000001200187812 */ /* 0x140fe200078efe27 */
[----:B------:R1:W-:Y:S01]  /*5850*/  @P2 STG.E.U16 desc[UR18][R10.64], R26 ;  /* 0x0000001a0a002986 */ /* 0x0003e2000c101512 */
[----:B------:R-:W-:Y:S02]  /*5860*/  ISETP.LT.AND P2, PT, R25, UR11, !P0 ;  /* 0x0000000b19007c0c */ /* 0x000fe4000c741270 */
[----:B------:R-:W-:Y:S01]  /*5870*/  LOP3.LUT R25, R0, 0xa, R39, 0xfe, !PT ;  /* 0x0000000a00197812 */ /* 0x000fe200078efe27 */
[----:B------:R-:W2:Y:S04]  /*5880*/  LDS.128 R8, [R48] ;  /* 0x0000000030087984 */ /* 0x000ea80000000c00 */
[----:B------:R3:W-:Y:S01]  /*5890*/  @P1 STG.E.U16 desc[UR18][R18.64], R13 ;  /* 0x0000000d12001986 */ /* 0x0007e2000c101512 */
[C---:B------:R-:W-:Y:S01]  /*58a0*/  ISETP.LT.AND P1, PT, R25.reuse, UR11, !P0 ;  /* 0x0000000b19007c0c */ /* 0x040fe2000c721270 */
[----:B------:R-:W-:Y:S01]  /*58b0*/  IMAD R25, R25, UR5, RZ ;  /* 0x0000000519197c24 */ /* 0x000fe2000f8e02ff */
[----:B0-----:R-:W-:-:S02]  /*58c0*/  LEA R12, P5, R23, R16, 0x1 ;  /* 0x00000010170c7211 */ /* 0x001fc400078a08ff */
[----:B-1----:R-:W-:Y:S02]  /*58d0*/  PRMT R26, R15, 0x7632, R26 ;  /* 0x000076320f1a7816 */ /* 0x002fe4000000001a */
[----:B---3--:R-:W-:Y:S02]  /*58e0*/  PRMT R19, R13, 0x7632, R19 ;  /* 0x000076320d137816 */ /* 0x008fe40000000013 */
[-C--:B------:R-:W-:Y:S02]  /*58f0*/  LEA.HI.X.SX32 R13, R23, R2.reuse, 0x1, P5 ;  /* 0x00000002170d7211 */ /* 0x080fe400028f0eff */
[----:B------:R-:W-:Y:S01]  /*5900*/  LEA.HI.X.SX32 R23, R17, R2, 0x1, P6 ;  /* 0x0000000211177211 */ /* 0x000fe200030f0eff */
[----:B------:R0:W-:Y:S01]  /*5910*/  @P2 STG.E.U16 desc[UR18][R20.64], R19 ;  /* 0x0000001314002986 */ /* 0x0001e2000c101512 */
[C---:B------:R-:W-:Y:S01]  /*5920*/  LEA R18, P2, R25.reuse, R16, 0x1 ;  /* 0x0000001019127211 */ /* 0x040fe200078408ff */
[----:B------:R-:W-:Y:S02]  /*5930*/  IMAD.IADD R17, R0, 0x1, R27 ;  /* 0x0000000100117824 */ /* 0x000fe400078e021b */
[----:B------:R1:W-:Y:S01]  /*5940*/  @P3 STG.E.U16 desc[UR18][R12.64], R14 ;  /* 0x0000000e0c003986 */ /* 0x0003e2000c101512 */
[----:B0-----:R-:W-:-:S02]  /*5950*/  LEA.HI.X.SX32 R19, R25, R2, 0x1, P2 ;  /* 0x0000000219137211 */ /* 0x001fc400010f0eff */
[----:B------:R-:W-:Y:S02]  /*5960*/  PRMT R25, R14, 0x7632, R25 ;  /* 0x000076320e197816 */ /* 0x000fe40000000019 */
[C---:B------:R-:W-:Y:S01]  /*5970*/  ISETP.LT.AND P2, PT, R17.reuse, UR11, !P0 ;  /* 0x0000000b11007c0c */ /* 0x040fe2000c741270 */
[----:B------:R-:W-:Y:S01]  /*5980*/  IMAD R17, R17, UR5, RZ ;  /* 0x0000000511117c24 */ /* 0x000fe2000f8e02ff */
[C-C-:B------:R-:W-:Y:S01]  /*5990*/  LOP3.LUT R21, R0.reuse, 0x10, R39.reuse, 0xfe, !PT ;  /* 0x0000001000157812 */ /* 0x140fe200078efe27 */
[----:B------:R0:W-:Y:S01]  /*59a0*/  @P1 STG.E.U16 desc[UR18][R18.64], R25 ;  /* 0x0000001912001986 */ /* 0x0001e2000c101512 */
[----:B------:R-:W-:Y:S02]  /*59b0*/  LOP3.LUT R20, R0, 0x14, R39, 0xfe, !PT ;  /* 0x0000001400147812 */ /* 0x000fe400078efe27 */
[----:B-1----:R-:W-:Y:S01]  /*59c0*/  LEA R12, P1, R17, R16, 0x1 ;  /* 0x00000010110c7211 */ /* 0x002fe200078208ff */
[----:B------:R1:W-:Y:S01]  /*59d0*/  @P4 STG.E.U16 desc[UR18][R22.64], R15 ;  /* 0x0000000f16004986 */ /* 0x0003e2000c101512 */
[C---:B------:R-:W-:Y:S01]  /*59e0*/  ISETP.LT.AND P3, PT, R21.reuse, UR11, !P0 ;  /* 0x0000000b15007c0c */ /* 0x040fe2000c761270 */
[----:B------:R-:W-:Y:S01]  /*59f0*/  IMAD R21, R21, UR5, RZ ;  /* 0x0000000515157c24 */ /* 0x000fe2000f8e02ff */
[----:B------:R-:W-:Y:S01]  /*5a00*/  LEA.HI.X.SX32 R13, R17, R2, 0x1, P1 ;  /* 0x00000002110d7211 */ /* 0x000fe200008f0eff */
[----:B------:R-:W-:Y:S01]  /*5a10*/  IMAD R17, R20, UR5, RZ ;  /* 0x0000000514117c24 */ /* 0x000fe2000f8e02ff */
[----:B------:R-:W-:-:S02]  /*5a20*/  ISETP.LT.AND P4, PT, R24, UR11, !P0 ;  /* 0x0000000b18007c0c */ /* 0x000fc4000c781270 */
[-C--:B------:R-:W-:Y:S01]  /*5a30*/  LEA R14, P5, R21, R16.reuse, 0x1 ;  /* 0x00000010150e7211 */ /* 0x080fe200078a08ff */
[----:B0-----:R-:W-:Y:S01]  /*5a40*/  IMAD R19, R24, UR5, RZ ;  /* 0x0000000518137c24 */ /* 0x001fe2000f8e02ff */
[----:B------:R-:W-:Y:S01]  /*5a50*/  ISETP.LT.AND P1, PT, R20, UR11, !P0 ;  /* 0x0000000b14007c0c */ /* 0x000fe2000c721270 */
[----:B------:R0:W-:Y:S01]  /*5a60*/  @P2 STG.E.U16 desc[UR18][R12.64], R26 ;  /* 0x0000001a0c002986 */ /* 0x0001e2000c101512 */
[-C--:B------:R-:W-:Y:S02]  /*5a70*/  LEA R20, P2, R17, R16.reuse, 0x1 ;  /* 0x0000001011147211 */ /* 0x080fe400078408ff */
[----:B------:R-:W-:Y:S02]  /*5a80*/  LEA R18, P6, R19, R16, 0x1 ;  /* 0x0000001013127211 */ /* 0x000fe400078c08ff */
[----:B-1----:R-:W-:Y:S02]  /*5a90*/  LOP3.LUT R22, R0, 0x16, R39, 0xfe, !PT ;  /* 0x0000001600167812 */ /* 0x002fe400078efe27 */
[----:B------:R-:W-:-:S02]  /*5aa0*/  LEA.HI.X.SX32 R15, R21, R2, 0x1, P5 ;  /* 0x00000002150f7211 */ /* 0x000fc400028f0eff */
[-C--:B------:R-:W-:Y:S02]  /*5ab0*/  LEA.HI.X.SX32 R19, R19, R2.reuse, 0x1, P6 ;  /* 0x0000000213137211 */ /* 0x080fe400030f0eff */
[----:B--2---:R-:W-:Y:S01]  /*5ac0*/  PRMT R24, R8, 0x7632, R24 ;  /* 0x0000763208187816 */ /* 0x004fe20000000018 */
[----:B------:R1:W-:Y:S01]  /*5ad0*/  @P3 STG.E.U16 desc[UR18][R14.64], R8 ;  /* 0x000000080e003986 */ /* 0x0003e2000c101512 */
[----:B------:R-:W-:Y:S01]  /*5ae0*/  LEA.HI.X.SX32 R21, R17, R2, 0x1, P2 ;  /* 0x0000000211157211 */ /* 0x000fe200010f0eff */
[C---:B------:R-:W-:Y:S01]  /*5af0*/  IMAD R17, R22.reuse, UR5, RZ ;  /* 0x0000000516117c24 */ /* 0x040fe2000f8e02ff */
[----:B------:R-:W-:Y:S01]  /*5b00*/  ISETP.LT.AND P2, PT, R22, UR11, !P0 ;  /* 0x0000000b16007c0c */ /* 0x000fe2000c741270 */
[----:B------:R2:W-:Y:S01]  /*5b10*/  @P4 STG.E.U16 desc[UR18][R18.64], R24 ;  /* 0x0000001812004986 */ /* 0x0005e2000c101512 */
[C-C-:B0-----:R-:W-:Y:S02]  /*5b20*/  LOP3.LUT R13, R0.reuse, 0x18, R39.reuse, 0xfe, !PT ;  /* 0x00000018000d7812 */ /* 0x141fe400078efe27 */
[----:B------:R-:W-:Y:S01]  /*5b30*/  LOP3.LUT R23, R0, 0x1a, R39, 0xfe, !PT ;  /* 0x0000001a00177812 */ /* 0x000fe200078efe27 */
[----:B------:R0:W-:Y:S01]  /*5b40*/  @P1 STG.E.U16 desc[UR18][R20.64], R9 ;  /* 0x0000000914001986 */ /* 0x0001e2000c101512 */
[----:B------:R-:W-:-:S02]  /*5b50*/  LEA R12, P4, R17, R16, 0x1 ;  /* 0x00000010110c7211 */ /* 0x000fc400078808ff */
[----:B------:R-:W-:Y:S01]  /*5b60*/  LOP3.LUT R22, R0, 0x1c, R39, 0xfe, !PT ;  /* 0x0000001c00167812 */ /* 0x000fe200078efe27 */
[C---:B-1----:R-:W-:Y:S01]  /*5b70*/  IMAD R15, R13.reuse, UR5, RZ ;  /* 0x000000050d0f7c24 */ /* 0x042fe2000f8e02ff */
[----:B------:R-:W-:Y:S02]  /*5b80*/  ISETP.LT.AND P3, PT, R13, UR11, !P0 ;  /* 0x0000000b0d007c0c */ /* 0x000fe4000c761270 */
[----:B------:R-:W-:Y:S01]  /*5b90*/  PRMT R25, R9, 0x7632, R25 ;  /* 0x0000763209197816 */ /* 0x000fe20000000019 */
[----:B--2---:R-:W-:Y:S01]  /*5ba0*/  IMAD R19, R22, UR5, RZ ;  /* 0x0000000516137c24 */ /* 0x004fe2000f8e02ff */
[----:B------:R-:W-:Y:S01]  /*5bb0*/  LEA.HI.X.SX32 R13, R17, R2, 0x1, P4 ;  /* 0x00000002110d7211 */ /* 0x000fe200020f0eff */
[C---:B------:R-:W-:Y:S01]  /*5bc0*/  IMAD R17, R23.reuse, UR5, RZ ;  /* 0x0000000517117c24 */ /* 0x040fe2000f8e02ff */
[----:B------:R-:W-:Y:S02]  /*5bd0*/  ISETP.LT.AND P1, PT, R23, UR11, !P0 ;  /* 0x0000000b17007c0c */ /* 0x000fe4000c721270 */
[----:B0-----:R-:W-:Y:S01]  /*5be0*/  LEA.HI R21, R38, 0x1e, RZ, 0x1a ;  /* 0x0000001e26157811 */ /* 0x001fe200078fd0ff */
[----:B------:R0:W-:Y:S01]  /*5bf0*/  @P2 STG.E.U16 desc[UR18][R12.64], R25 ;  /* 0x000000190c002986 */ /* 0x0001e2000c101512 */
[----:B------:R-:W-:-:S02]  /*5c00*/  ISETP.LT.AND P4, PT, R22, UR11, !P0 ;  /* 0x0000000b16007c0c */ /* 0x000fc4000c781270 */
[-C--:B------:R-:W-:Y:S01]  /*5c10*/  LEA R8, P5, R15, R16.reuse, 0x1 ;  /* 0x000000100f087211 */ /* 0x080fe200078a08ff */
[----:B------:R-:W-:Y:S01]  /*5c20*/  IMAD.IADD R20, R0, 0x1, R21 ;  /* 0x0000000100147824 */ /* 0x000fe200078e0215 */
[-C--:B------:R-:W-:Y:S02]  /*5c30*/  LEA R14, P2, R17, R16.reuse, 0x1 ;  /* 0x00000010110e7211 */ /* 0x080fe400078408ff */
[----:B------:R-:W-:Y:S02]  /*5c40*/  LEA R18, P6, R19, R16, 0x1 ;  /* 0x0000001013127211 */ /* 0x000fe400078c08ff */
[-C--:B------:R-:W-:Y:S02]  /*5c50*/  LEA.HI.X.SX32 R9, R15, R2.reuse, 0x1, P5 ;  /* 0x000000020f097211 */ /* 0x080fe400028f0eff */
[----:B------:R-:W-:Y:S01]  /*5c60*/  LEA.HI.X.SX32 R15, R17, R2, 0x1, P2 ;  /* 0x00000002110f7211 */ /* 0x000fe200010f0eff */
[----:B0-----:R-:W-:Y:S01]  /*5c70*/  IMAD R13, R20, UR5, RZ ;  /* 0x00000005140d7c24 */ /* 0x001fe2000f8e02ff */
[----:B------:R-:W-:Y:S01]  /*5c80*/  PRMT R22, R10, 0x7632, R22 ;  /* 0x000076320a167816 */ /* 0x000fe20000000016 */
[----:B------:R0:W-:Y:S01]  /*5c90*/  @P3 STG.E.U16 desc[UR18][R8.64], R10 ;  /* 0x0000000a08003986 */ /* 0x0001e2000c101512 */
[----:B------:R-:W-:-:S02]  /*5ca0*/  LOP3.LUT R17, R0, 0x20, R39, 0xfe, !PT ;  /* 0x0000002000117812 */ /* 0x000fc400078efe27 */
[----:B------:R-:W-:Y:S01]  /*5cb0*/  ISETP.LT.AND P2, PT, R20, UR11, !P0 ;  /* 0x0000000b14007c0c */ /* 0x000fe2000c741270 */
[----:B------:R1:W-:Y:S01]  /*5cc0*/  @P1 STG.E.U16 desc[UR18][R14.64], R22 ;  /* 0x000000160e001986 */ /* 0x0003e2000c101512 */
[----:B------:R-:W-:Y:S02]  /*5cd0*/  LEA.HI.X.SX32 R19, R19, R2, 0x1, P6 ;  /* 0x0000000213137211 */ /* 0x000fe400030f0eff */
[C-C-:B------:R-:W-:Y:S02]  /*5ce0*/  LOP3.LUT R20, R0.reuse, 0x22, R39.reuse, 0xfe, !PT ;  /* 0x0000002200147812 */ /* 0x140fe400078efe27 */
[C---:B------:R-:W-:Y:S01]  /*5cf0*/  ISETP.LT.AND P3, PT, R17.reuse, UR11, !P0 ;  /* 0x0000000b11007c0c */ /* 0x040fe2000c761270 */
[----:B------:R-:W-:Y:S01]  /*5d00*/  IMAD R17, R17, UR5, RZ ;  /* 0x0000000511117c24 */ /* 0x000fe2000f8e02ff */
[----:B------:R-:W-:Y:S01]  /*5d10*/  LOP3.LUT R12, R0, 0x24, R39, 0xfe, !PT ;  /* 0x00000024000c7812 */ /* 0x000fe200078efe27 */
[----:B------:R2:W-:Y:S01]  /*5d20*/  @P4 STG.E.U16 desc[UR18][R18.64], R11 ;  /* 0x0000000b12004986 */ /* 0x0005e2000c101512 */
[----:B0-----:R-:W-:-:S02]  /*5d30*/  LEA R8, P1, R13, R16, 0x1 ;  /* 0x000000100d087211 */ /* 0x001fc400078208ff */
[C---:B------:R-:W-:Y:S01]  /*5d40*/  ISETP.LT.AND P4, PT, R20.reuse, UR11, !P0 ;  /* 0x0000000b14007c0c */ /* 0x040fe2000c781270 */
[----:B-1----:R-:W-:Y:S01]  /*5d50*/  IMAD R15, R20, UR5, RZ ;  /* 0x00000005140f7c24 */ /* 0x002fe2000f8e02ff */
[----:B------:R-:W-:Y:S02]  /*5d60*/  PRMT R21, R11, 0x7632, R21 ;  /* 0x000076320b157816 */ /* 0x000fe40000000015 */
[----:B------:R-:W-:Y:S02]  /*5d70*/  LEA.HI.X.SX32 R9, R13, R2, 0x1, P1 ;  /* 0x000000020d097211 */ /* 0x000fe400008f0eff */
[-C--:B------:R-:W-:Y:S02]  /*5d80*/  LEA R10, P5, R17, R16.reuse, 0x1 ;  /* 0x00000010110a7211 */ /* 0x080fe400078a08ff */
[C---:B------:R-:W-:Y:S01]  /*5d90*/  ISETP.LT.AND P1, PT, R12.reuse, UR11, !P0 ;  /* 0x0000000b0c007c0c */ /* 0x040fe2000c721270 */
[----:B--2---:R-:W-:Y:S01]  /*5da0*/  IMAD R19, R12, UR5, RZ ;  /* 0x000000050c137c24 */ /* 0x004fe2000f8e02ff */
[----:B------:R-:W-:Y:S01]  /*5db0*/  LEA R12, P6, R15, R16, 0x1 ;  /* 0x000000100f0c7211 */ /* 0x000fe200078c08ff */
[----:B------:R0:W-:Y:S01]  /*5dc0*/  @P2 STG.E.U16 desc[UR18][R8.64], R21 ;  /* 0x0000001508002986 */ /* 0x0001e2000c101512 */
[----:B------:R-:W-:-:S02]  /*5dd0*/  LOP3.LUT R18, R0, 0x26, R39, 0xfe, !PT ;  /* 0x0000002600127812 */ /* 0x000fc400078efe27 */
[----:B------:R-:W-:Y:S02]  /*5de0*/  LEA.HI.X.SX32 R11, R17, R2, 0x1, P5 ;  /* 0x00000002110b7211 */ /* 0x000fe400028f0eff */
[----:B------:R-:W-:Y:S02]  /*5df0*/  LEA R14, P2, R19, R16, 0x1 ;  /* 0x00000010130e7211 */ /* 0x000fe400078408ff */
[-C--:B------:R-:W-:Y:S01]  /*5e00*/  LEA.HI.X.SX32 R13, R15, R2.reuse, 0x1, P6 ;  /* 0x000000020f0d7211 */ /* 0x080fe200030f0eff */
[----:B------:R-:W-:Y:S01]  /*5e10*/  @P3 STG.E.U16 desc[UR18][R10.64], R4 ;  /* 0x000000040a003986 */ /* 0x000fe2000c101512 */
[----:B------:R-:W-:Y:S02]  /*5e20*/  PRMT R20, R4, 0x7632, R20 ;  /* 0x0000763204147816 */ /* 0x000fe40000000014 */
[----:B------:R-:W-:Y:S01]  /*5e30*/  LEA.HI.X.SX32 R15, R19, R2, 0x1, P2 ;  /* 0x00000002130f7211 */ /* 0x000fe200010f0eff */
[----:B0-----:R-:W-:Y:S01]  /*5e40*/  IMAD R9, R18, UR5, RZ ;  /* 0x0000000512097c24 */ /* 0x001fe2000f8e02ff */
[----:B------:R-:W-:Y:S01]  /*5e50*/  LOP3.LUT R19, R0, 0x2a, R39, 0xfe, !PT ;  /* 0x0000002a00137812 */ /* 0x000fe200078efe27 */
[----:B------:R0:W-:Y:S01]  /*5e60*/  @P4 STG.E.U16 desc[UR18][R12.64], R20 ;  /* 0x000000140c004986 */ /* 0x0001e2000c101512 */
[----:B------:R-:W-:-:S02]  /*5e70*/  ISETP.LT.AND P2, PT, R18, UR11, !P0 ;  /* 0x0000000b12007c0c */ /* 0x000fc4000c741270 */
[C-C-:B------:R-:W-:Y:S01]  /*5e80*/  LOP3.LUT R8, R0.reuse, 0x2c, R39.reuse, 0xfe, !PT ;  /* 0x0000002c00087812 */ /* 0x140fe200078efe27 */
[----:B------:R1:W-:Y:S01]  /*5e90*/  @P1 STG.E.U16 desc[UR18][R14.64], R5 ;  /* 0x000000050e001986 */ /* 0x0003e2000c101512 */
[----:B------:R-:W-:Y:S02]  /*5ea0*/  LEA R18, P4, R9, R16, 0x1 ;  /* 0x0000001009127211 */ /* 0x000fe400078808ff */
[----:B------:R-:W-:Y:S02]  /*5eb0*/  ISETP.LT.AND P1, PT, R19, UR11, !P0 ;  /* 0x0000000b13007c0c */ /* 0x000fe4000c721270 */
[C---:B------:R-:W-:Y:S02]  /*5ec0*/  LOP3.LUT R17, R0.reuse, 0x28, R39, 0xfe, !PT ;  /* 0x0000002800117812 */ /* 0x040fe400078efe27 */
[----:B------:R-:W-:Y:S01]  /*5ed0*/  PRMT R21, R5, 0x7632, R21 ;  /* 0x0000763205157816 */ /* 0x000fe20000000015 */
[----:B0-----:R-:W-:Y:S01]  /*5ee0*/  IMAD R13, R19, UR5, RZ ;  /* 0x00000005130d7c24 */ /* 0x001fe2000f8e02ff */
[----:B------:R-:W-:Y:S01]  /*5ef0*/  LEA.HI.X.SX32 R19, R9, R2, 0x1, P4 ;  /* 0x0000000209137211 */ /* 0x000fe200020f0eff */
[----:B------:R-:W-:Y:S01]  /*5f00*/  IMAD.IADD R20, R0, 0x1, R3 ;  /* 0x0000000100147824 */ /* 0x000fe200078e0203 */
[C---:B------:R-:W-:Y:S01]  /*5f10*/  ISETP.LT.AND P4, PT, R8.reuse, UR11, !P0 ;  /* 0x0000000b08007c0c */ /* 0x040fe2000c781270 */
[----:B-1----:R-:W-:Y:S01]  /*5f20*/  IMAD R15, R8, UR5, RZ ;  /* 0x00000005080f7c24 */ /* 0x002fe2000f8e02ff */
[C---:B------:R-:W-:Y:S01]  /*5f30*/  ISETP.LT.AND P3, PT, R17.reuse, UR11, !P0 ;  /* 0x0000000b11007c0c */ /* 0x040fe2000c761270 */
[----:B------:R-:W0:Y:S01]  /*5f40*/  LDS.128 R8, [R48+0x1000] ;  /* 0x0010000030087984 */ /* 0x000e220000000c00 */
[----:B------:R-:W-:Y:S01]  /*5f50*/  IMAD R17, R17, UR5, RZ ;  /* 0x0000000511117c24 */ /* 0x000fe2000f8e02ff */
[C---:B------:R-:W-:Y:S01]  /*5f60*/  LOP3.LUT R22, R0.reuse, 0x3c, R39, 0xfe, !PT ;  /* 0x0000003c00167812 */ /* 0x040fe200078efe27 */
[----:B------:R-:W-:Y:S01]  /*5f70*/  IMAD.IADD R3, R0, 0x1, R37 ;  /* 0x0000000100037824 */ /* 0x000fe200078e0225 */
[----:B------:R1:W-:Y:S01]  /*5f80*/  @P2 STG.E.U16 desc[UR18][R18.64], R21 ;  /* 0x0000001512002986 */ /* 0x0003e2000c101512 */
[-C--:B------:R-:W-:Y:S01]  /*5f90*/  LEA R12, P2, R13, R16.reuse, 0x1 ;  /* 0x000000100d0c7211 */ /* 0x080fe200078408ff */
[----:B------:R-:W-:Y:S01]  /*5fa0*/  IMAD R23, R20, UR5, RZ ;  /* 0x0000000514177c24 */ /* 0x000fe2000f8e02ff */
[----:B------:R-:W-:-:S02]  /*5fb0*/  LEA R4, P5, R17, R16, 0x1 ;  /* 0x0000001011047211 */ /* 0x000fc400078a08ff */
[----:B------:R-:W-:Y:S02]  /*5fc0*/  LEA R14, P6, R15, R16, 0x1 ;  /* 0x000000100f0e7211 */ /* 0x000fe400078c08ff */
[-C--:B------:R-:W-:Y:S02]  /*5fd0*/  LEA.HI.X.SX32 R5, R17, R2.reuse, 0x1, P5 ;  /* 0x0000000211057211 */ /* 0x080fe400028f0eff */
[-C--:B------:R-:W-:Y:S02]  /*5fe0*/  LEA.HI.X.SX32 R13, R13, R2.reuse, 0x1, P2 ;  /* 0x000000020d0d7211 */ /* 0x080fe400010f0eff */
[----:B------:R-:W-:Y:S01]  /*5ff0*/  LEA.HI.X.SX32 R15, R15, R2, 0x1, P6 ;  /* 0x000000020f0f7211 */ /* 0x000fe200030f0eff */
[----:B------:R2:W-:Y:S01]  /*6000*/  @P3 STG.E.U16 desc[UR18][R4.64], R6 ;  /* 0x0000000604003986 */ /* 0x0005e2000c101512 */
[----:B-1----:R-:W-:Y:S01]  /*6010*/  PRMT R19, R6, 0x7632, R19 ;  /* 0x0000763206137816 */ /* 0x002fe20000000013 */
[----:B------:R-:W-:Y:S01]  /*6020*/  IMAD R21, R22, UR5, RZ ;  /* 0x0000000516157c24 */ /* 0x000fe2000f8e02ff */
[----:B------:R-:W-:-:S02]  /*6030*/  LOP3.LUT R18, R0, 0x30, R39, 0xfe, !PT ;  /* 0x0000003000127812 */ /* 0x000fc400078efe27 */
[--C-:B------:R-:W-:Y:S01]  /*6040*/  LOP3.LUT R17, R0, 0x32, R39.reuse, 0xfe, !PT ;  /* 0x0000003200117812 */ /* 0x100fe200078efe27 */
[----:B------:R1:W-:Y:S01]  /*6050*/  @P1 STG.E.U16 desc[UR18][R12.64], R19 ;  /* 0x000000130c001986 */ /* 0x0003e2000c101512 */
[----:B------:R-:W-:Y:S02]  /*6060*/  ISETP.LT.AND P5, PT, R18, UR11, !P0 ;  /* 0x0000000b12007c0c */ /* 0x000fe4000c7a1270 */
[----:B------:R-:W-:Y:S01]  /*6070*/  ISETP.LT.AND P6, PT, R17, UR11, !P0 ;  /* 0x0000000b11007c0c */ /* 0x000fe2000c7c1270 */
[----:B------:R3:W-:Y:S01]  /*6080*/  @P4 STG.E.U16 desc[UR18][R14.64], R7 ;  /* 0x000000070e004986 */ /* 0x0007e2000c101512 */
[C---:B------:R-:W-:Y:S01]  /*6090*/  ISETP.LT.AND P4, PT, R3.reuse, UR11, !P0 ;  /* 0x0000000b03007c0c */ /* 0x040fe2000c781270 */
[----:B------:R-:W-:Y:S01]  /*60a0*/  IMAD R3, R3, UR5, RZ ;  /* 0x0000000503037c24 */ /* 0x000fe2000f8e02ff */
[----:B------:R-:W-:-:S04]  /*60b0*/  LOP3.LUT R24, R0, 0x3a, R39, 0xfe, !PT ;  /* 0x0000003a00187812 */ /* 0x000fc800078efe27 */
[----:B--2---:R-:W-:Y:S01]  /*60c0*/  LEA R4, P1, R3, R16, 0x1 ;  /* 0x0000001003047211 */ /* 0x004fe200078208ff */
[----:B-1----:R-:W-:Y:S01]  /*60d0*/  IMAD R13, R18, UR5, RZ ;  /* 0x00000005120d7c24 */ /* 0x002fe2000f8e02ff */
[----:B------:R-:W-:Y:S01]  /*60e0*/  PRMT R18, R7, 0x7632, R18 ;  /* 0x0000763207127816 */ /* 0x000fe20000000012 */
[----:B------:R-:W-:Y:S01]  /*60f0*/  IMAD R19, R24, UR5, RZ ;  /* 0x0000000518137c24 */ /* 0x000fe2000f8e02ff */
[----:B------:R-:W-:Y:S01]  /*6100*/  LEA.HI.X.SX32 R5, R3, R2, 0x1, P1 ;  /* 0x0000000203057211 */ /* 0x000fe200008f0eff */
[----:B---3--:R-:W-:Y:S01]  /*6110*/  IMAD R15, R17, UR5, RZ ;  /* 0x00000005110f7c24 */ /* 0x008fe2000f8e02ff */
[C-C-:B------:R-:W-:Y:S02]  /*6120*/  LOP3.LUT R17, R0.reuse, 0x38, R39.reuse, 0xfe, !PT ;  /* 0x0000003800117812 */ /* 0x140fe400078efe27 */
[----:B------:R-:W-:Y:S01]  /*6130*/  LOP3.LUT R14, R0, 0x36, R39, 0xfe, !PT ;  /* 0x00000036000e7812 */ /* 0x000fe200078efe27 */
[----:B------:R1:W-:Y:S01]  /*6140*/  @P4 STG.E.U16 desc[UR18][R4.64], R18 ;  /* 0x0000001204004986 */ /* 0x0003e2000c101512 */
[----:B------:R-:W-:-:S02]  /*6150*/  LEA R6, P2, R13, R16, 0x1 ;  /* 0x000000100d067211 */ /* 0x000fc400078408ff */
[----:B------:R-:W-:Y:S02]  /*6160*/  LEA R12, P3, R15, R16, 0x1 ;  /* 0x000000100f0c7211 */ /* 0x000fe400078608ff */
[----:B------:R-:W-:Y:S02]  /*6170*/  LOP3.LUT R0, R0, 0x34, R39, 0xfe, !PT ;  /* 0x0000003400007812 */ /* 0x000fe400078efe27 */
[-C--:B------:R-:W-:Y:S02]  /*6180*/  LEA.HI.X.SX32 R7, R13, R2.reuse, 0x1, P2 ;  /* 0x000000020d077211 */ /* 0x080fe400010f0eff */
[----:B------:R-:W-:Y:S01]  /*6190*/  LEA.HI.X.SX32 R13, R15, R2, 0x1, P3 ;  /* 0x000000020f0d7211 */ /* 0x000fe200018f0eff */
[----:B------:R-:W-:Y:S01]  /*61a0*/  IMAD R3, R0, UR5, RZ ;  /* 0x0000000500037c24 */ /* 0x000fe2000f8e02ff */
[----:B0-----:R-:W-:Y:S01]  /*61b0*/  PRMT R25, R8, 0x7632, R25 ;  /* 0x0000763208197816 */ /* 0x001fe20000000019 */
[----:B------:R-:W-:Y:S01]  /*61c0*/  IMAD R15, R14, UR5, RZ ;  /* 0x000000050e0f7c24 */ /* 0x000fe2000f8e02ff */
[----:B------:R0:W-:Y:S01]  /*61d0*/  @P5 STG.E.U16 desc[UR18][R6.64], R8 ;  /* 0x0000000806005986 */ /* 0x0001e2000c101512 */
[C---:B------:R-:W-:Y:S01]  /*61e0*/  ISETP.LT.AND P3, PT, R17.reuse, UR11, !P0 ;  /* 0x0000000b11007c0c */ /* 0x040fe2000c761270 */
[----:B------:R-:W-:Y:S01]  /*61f0*/  IMAD R17, R17, UR5, RZ ;  /* 0x0000000511117c24 */ /* 0x000fe2000f8e02ff */
[----:B------:R-:W-:Y:S01]  /*6200*/  ISETP.LT.AND P5, PT, R0, UR11, !P0 ;  /* 0x0000000b00007c0c */ /* 0x000fe2000c7a1270 */
[----:B------:R2:W-:Y:S01]  /*6210*/  @P6 STG.E.U16 desc[UR18][R12.64], R25 ;  /* 0x000000190c006986 */ /* 0x0005e2000c101512 */
[----:B-1----:R-:W-:-:S02]  /*6220*/  LEA R4, P6, R3, R16, 0x1 ;  /* 0x0000001003047211 */ /* 0x002fc400078c08ff */
[----:B------:R-:W-:Y:S02]  /*6230*/  ISETP.LT.AND P4, PT, R14, UR11, !P0 ;  /* 0x0000000b0e007c0c */ /* 0x000fe4000c781270 */
[----:B------:R-:W-:Y:S02]  /*6240*/  LEA.HI.X.SX32 R5, R3, R2, 0x1, P6 ;  /* 0x0000000203057211 */ /* 0x000fe400030f0eff */
[-C--:B------:R-:W-:Y:S02]  /*6250*/  LEA R14, P6, R19, R16.reuse, 0x1 ;  /* 0x00000010130e7211 */ /* 0x080fe400078c08ff */
[-C--:B0-----:R-:W-:Y:S02]  /*6260*/  LEA R6, P1, R15, R16.reuse, 0x1 ;  /* 0x000000100f067211 */ /* 0x081fe400078208ff */
[----:B------:R-:W-:Y:S01]  /*6270*/  PRMT R3, R9, 0x7632, R3 ;  /* 0x0000763209037816 */ /* 0x000fe20000000003 */
[----:B------:R-:W-:Y:S01]  /*6280*/  @P5 STG.E.U16 desc[UR18][R4.64], R9 ;  /* 0x0000000904005986 */ /* 0x000fe2000c101512 */
[----:B--2---:R-:W-:-:S02]  /*6290*/  LEA R12, P2, R17, R16, 0x1 ;  /* 0x00000010110c7211 */ /* 0x004fc400078408ff */
[----:B------:R-:W-:Y:S02]  /*62a0*/  LEA.HI.X.SX32 R7, R15, R2, 0x1, P1 ;  /* 0x000000020f077211 */ /* 0x000fe400008f0eff */
[----:B------:R-:W-:Y:S02]  /*62b0*/  LEA R18, P1, R21, R16, 0x1 ;  /* 0x0000001015127211 */ /* 0x000fe400078208ff */
[-C--:B------:R-:W-:Y:S01]  /*62c0*/  LEA.HI.X.SX32 R13, R17, R2.reuse, 0x1, P2 ;  /* 0x00000002110d7211 */ /* 0x080fe200010f0eff */
[----:B------:R0:W-:Y:S01]  /*62d0*/  @P4 STG.E.U16 desc[UR18][R6.64], R3 ;  /* 0x0000000306004986 */ /* 0x0001e2000c101512 */
[-C--:B------:R-:W-:Y:S02]  /*62e0*/  LEA.HI.X.SX32 R15, R19, R2.reuse, 0x1, P6 ;  /* 0x00000002130f7211 */ /* 0x080fe400030f0eff */
[----:B------:R-:W-:Y:S01]  /*62f0*/  ISETP.LT.AND P2, PT, R24, UR11, !P0 ;  /* 0x0000000b18007c0c */ /* 0x000fe2000c741270 */
[----:B------:R1:W-:Y:S01]  /*6300*/  @P3 STG.E.U16 desc[UR18][R12.64], R10 ;  /* 0x0000000a0c003986 */ /* 0x0003e2000c101512 */
[----:B------:R-:W-:-:S02]  /*6310*/  LEA.HI.X.SX32 R19, R21, R2, 0x1, P1 ;  /* 0x0000000215137211 */ /* 0x000fc400008f0eff */
[----:B------:R-:W-:Y:S02]  /*6320*/  ISETP.LT.AND P1, PT, R22, UR11, !P0 ;  /* 0x0000000b16007c0c */ /* 0x000fe4000c721270 */
[----:B------:R-:W-:Y:S02]  /*6330*/  ISETP.LT.AND P0, PT, R20, UR11, !P0 ;  /* 0x0000000b14007c0c */ /* 0x000fe4000c701270 */
[C---:B------:R-:W-:Y:S02]  /*6340*/  LEA R16, P6, R23.reuse, R16, 0x1 ;  /* 0x0000001017107211 */ /* 0x040fe400078c08ff */
[----:B0-----:R-:W-:Y:S02]  /*6350*/  PRMT R7, R10, 0x7632, R7 ;  /* 0x000076320a077816 */ /* 0x001fe40000000007 */
[----:B------:R-:W-:Y:S02]  /*6360*/  LEA.HI.X.SX32 R17, R23, R2, 0x1, P6 ;  /* 0x0000000217117211 */ /* 0x000fe400030f0eff */
[----:B------:R-:W-:Y:S01]  /*6370*/  PRMT R8, R11, 0x7632, R8 ;  /* 0x000076320b087816 */ /* 0x000fe20000000008 */
[----:B------:R1:W-:Y:S04]  /*6380*/  @P2 STG.E.U16 desc[UR18][R14.64], R7 ;  /* 0x000000070e002986 */ /* 0x0003e8000c101512 */
[----:B------:R1:W-:Y:S04]  /*6390*/  @P1 STG.E.U16 desc[UR18][R18.64], R11 ;  /* 0x0000000b12001986 */ /* 0x0003e8000c101512 */
[----:B------:R1:W-:Y:S01]  /*63a0*/  @P0 STG.E.U16 desc[UR18][R16.64], R8 ;  /* 0x0000000810000986 */ /* 0x0003e2000c101512 */
[----:B------:R-:W-:Y:S06]  /*63b0*/  BAR.SYNC.DEFER_BLOCKING 0x0 ;  /* 0x0000000000007b1d */ /* 0x000fec0000010000 */
[----:B------:R-:W-:Y:S05]  /*63c0*/  BRA.U UP0, `(.L_x_19) ;  /* 0x00000001009c7547 */ /* 0x000fea000b800000 */
[----:B------:R-:W0:Y:S01]  /*63d0*/  S2UR UR5, SR_CgaCtaId ;  /* 0x00000000000579c3 */ /* 0x000e220000008800 */
[----:B------:R-:W-:Y:S01]  /*63e0*/  NOP ;  /* 0x0000000000007918 */ /* 0x000fe20000000000 */
[----:B------:R-:W-:Y:S01]  /*63f0*/  UMOV UR4, 0x50 ;  /* 0x0000005000047882 */ /* 0x000fe20000000000 */
[----:B------:R-:W-:Y:S02]  /*6400*/  IMAD.U32 R0, RZ, RZ, UR24 ;  /* 0x00000018ff007e24 */ /* 0x000fe4000f8e00ff */
[----:B------:R-:W-:-:S03]  /*6410*/  IMAD.MOV.U32 R3, RZ, RZ, 0x1 ;  /* 0x00000001ff037424 */ /* 0x000fc600078e00ff */
[----:B------:R-:W-:-:S04]  /*6420*/  LOP3.LUT R0, R0, 0xffff, RZ, 0xc0, !PT ;  /* 0x0000ffff00007812 */ /* 0x000fc800078ec0ff */
[----:B------:R-:W-:-:S05]  /*6430*/  SHF.R.U32.HI R0, RZ, 0x5, R0 ;  /* 0x00000005ff007819 */ /* 0x000fca0000011600 */
[----:B------:R-:W-:Y:S01]  /*6440*/  VIADD R2, R0, 0x10 ;  /* 0x0000001000027836 */ /* 0x000fe20000000000 */
[----:B------:R-:W-:Y:S01]  /*6450*/  SHF.L.U32 R0, R3, R0, RZ ;  /* 0x0000000003007219 */ /* 0x000fe200000006ff */
[----:B0-----:R-:W-:-:S03]  /*6460*/  ULEA UR6, UR5, UR4, 0x18 ;  /* 0x0000000405067291 */ /* 0x001fc6000f8ec0ff */
[----:B------:R-:W-:-:S04]  /*6470*/  SHF.L.U32 R3, R3, R2, RZ ;  /* 0x0000000203037219 */ /* 0x000fc800000006ff */
[----:B------:R-:W-:Y:S02]  /*6480*/  LOP3.LUT R0, R3, R0, RZ, 0xfc, !PT ;  /* 0x0000000003007212 */ /* 0x000fe400078efcff */
[----:B------:R-:W0:Y:S02]  /*6490*/  LDS R5, [UR6] ;  /* 0x00000006ff057984 */ /* 0x000e240008000800 */
[C---:B------:R-:W-:Y:S02]  /*64a0*/  LOP3.LUT R2, R0.reuse, 0xffff, RZ, 0xc0, !PT ;  /* 0x0000ffff00027812 */ /* 0x040fe400078ec0ff */
[----:B0-----:R-:W-:-:S04]  /*64b0*/  LOP3.LUT R3, R0, 0xffff, R5, 0x80, !PT ;  /* 0x0000ffff00037812 */ /* 0x001fc800078e8005 */
[----:B------:R-:W-:-:S13]  /*64c0*/  ISETP.NE.AND P0, PT, R3, R2, PT ;  /* 0x000000020300720c */ /* 0x000fda0003f05270 */
[----:B------:R-:W-:Y:S05]  /*64d0*/  @P0 BRA `(.L_x_20) ;  /* 0x0000000000500947 */ /* 0x000fea0003800000 */
[----:B------:R-:W-:Y:S02]  /*64e0*/  SHF.R.U32.HI R5, RZ, 0x10, R5 ;  /* 0x00000010ff057819 */ /* 0x000fe40000011605 */
[----:B------:R-:W-:-:S04]  /*64f0*/  SHF.R.U32.HI R2, RZ, 0x10, R0 ;  /* 0x00000010ff027819 */ /* 0x000fc80000011600 */
[----:B------:R-:W-:-:S04]  /*6500*/  LOP3.LUT R5, R5, R2, RZ, 0xc0, !PT ;  /* 0x0000000205057212 */ /* 0x000fc800078ec0ff */
[----:B------:R-:W-:-:S13]  /*6510*/  ISETP.NE.AND P0, PT, R5, R2, PT ;  /* 0x000000020500720c */ /* 0x000fda0003f05270 */
[----:B------:R-:W-:Y:S05]  /*6520*/  @P0 BRA `(.L_x_21) ;  /* 0x0000000000300947 */ /* 0x000fea0003800000 */
[----:B------:R-:W-:Y:S01]  /*6530*/  R2UR UR4, R0 ;  /* 0x00000000000472ca */ /* 0x000fe200000e0000 */
[----:B------:R-:W-:Y:S01]  /*6540*/  VOTEU.ANY UR5, UPT, PT ;  /* 0x0000000000057886 */ /* 0x000fe200038e0100 */
[----:B------:R-:W0:Y:S01]  /*6550*/  S2R R0, SR_LANEID ;  /* 0x0000000000007919 */ /* 0x000e220000000000 */
[----:B------:R-:W-:-:S10]  /*6560*/  UFLO.U32 UR5, UR5 ;  /* 0x00000005000572bd */ /* 0x000fd400080e0000 */
[----:B------:R-:W-:-:S06]  /*6570*/  ULOP3.LUT UR4, URZ, UR4, URZ, 0x33, !UPT ;  /* 0x00000004ff047292 */ /* 0x000fcc000f8e33ff */
[----:B------:R-:W-:-:S04]  /*6580*/  IMAD.U32 R2, RZ, RZ, UR4 ;  /* 0x00000004ff027e24 */ /* 0x000fc8000f8e00ff */
[----:B------:R-:W2:Y:S02]  /*6590*/  REDUX UR7, R2 ;  /* 0x00000000020773c4 */ /* 0x000ea40000000000 */
[----:B------:R3:W-:Y:S01]  /*65a0*/  UTCATOMSWS.AND URZ, UR4 ;  /* 0x0000000400ff79e3 */ /* 0x0007e20008000000 */
[----:B0-----:R-:W-:Y:S01]  /*65b0*/  ISETP.EQ.U32.AND P0, PT, R0, UR5, PT ;  /* 0x0000000500007c0c */ /* 0x001fe2000bf02070 */
[----:B--2---:R-:W-:-:S12]  /*65c0*/  IMAD.U32 R0, RZ, RZ, UR7 ;  /* 0x00000007ff007e24 */ /* 0x004fd8000f8e00ff */
[----:B------:R3:W-:Y:S01]  /*65d0*/  @P0 ATOMS.AND RZ, [UR6], R0 ;  /* 0x00000000ffff098c */ /* 0x0007e2000a800006 */
[----:B------:R-:W-:Y:S05]  /*65e0*/  BRA `(.L_x_19) ;  /* 0x0000000000147947 */ /* 0x000fea0003800000 */
.L_x_21:
[----:B------:R-:W-:-:S07]  /*65f0*/  MOV R2, 0x6610 ;  /* 0x0000661000027802 */ /* 0x000fce0000000f00 */
[----:B-1----:R-:W-:Y:S05]  /*6600*/  CALL.REL.NOINC `($__internal_0_$__cuda_sm10x_tcgen05_guardrail_trap_col_being_dealloced_not_returned_by_alloc) ;  /* 0x00000000005c7944 */ /* 0x002fea0003c00000 */
[----:B------:R-:W-:Y:S05]  /*6610*/  BRA `(.L_x_19) ;  /* 0x0000000000087947 */ /* 0x000fea0003800000 */
.L_x_20:
[----:B------:R-:W-:-:S07]  /*6620*/  MOV R2, 0x6640 ;  /* 0x0000664000027802 */ /* 0x000fce0000000f00 */
[----:B-1----:R-:W-:Y:S05]  /*6630*/  CALL.REL.NOINC `($__internal_2_$__cuda_sm10x_tcgen05_guardrail_trap_unallocated_columns_being_dealloced) ;  /* 0x0000000000687944 */ /* 0x002fea0003c00000 */
.L_x_19:
[----:B------:R-:W-:Y:S01]  /*6640*/  NOP ;  /* 0x0000000000007918 */ /* 0x000fe20000000000 */
[----:B---3--:R-:W-:Y:S05]  /*6650*/  EXIT ;  /* 0x000000000000794d */ /* 0x008fea0003800000 */
.L_x_7:
[----:B------:R-:W-:-:S07]  /*6660*/  IMAD.MOV.U32 R3, RZ, RZ, R2 ;  /* 0x000000ffff037224 */ /* 0x000fce00078e0002 */
.L_x_22:
[----:B0-----:R0:W1:Y:S02]  /*6670*/  SYNCS.PHASECHK.TRANS64.TRYWAIT P1, [R7+URZ], R3 ;  /* 0x00000003070075a7 */ /* 0x00106400080211ff */
[----:B-1----:R-:W-:Y:S05]  /*6680*/  @!P1 NANOSLEEP.SYNCS 0x989680 ;  /* 0x009896800000995d */ /* 0x002fea0003900000 */
[----:B------:R-:W1:Y:S02]  /*6690*/  @!P1 SYNCS.PHASECHK.TRANS64 P1, [R7+URZ], R3 ;  /* 0x00000003070095a7 */ /* 0x000e6400080210ff */
[----:B-1----:R-:W-:Y:S05]  /*66a0*/  @!P1 BRA `(.L_x_22) ;  /* 0xfffffffc00f09947 */ /* 0x002fea000383ffff */
[----:B------:R-:W-:Y:S05]  /*66b0*/  BRA `(.L_x_6) ;  /* 0xffffff9c001c7947 */ /* 0x000fea000383ffff */
.L_x_10:
[----:B------:R-:W-:-:S07]  /*66c0*/  IMAD.MOV.U32 R3, RZ, RZ, R2 ;  /* 0x000000ffff037224 */ /* 0x000fce00078e0002 */
.L_x_23:
[----:B0-----:R0:W1:Y:S02]  /*66d0*/  SYNCS.PHASECHK.TRANS64.TRYWAIT P0, [R9+URZ], R3 ;  /* 0x00000003090075a7 */ /* 0x00106400080011ff */
[----:B-1----:R-:W-:Y:S05]  /*66e0*/  @!P0 NANOSLEEP.SYNCS 0x989680 ;  /* 0x009896800000895d */ /* 0x002fea0003900000 */
[----:B------:R-:W1:Y:S02]  /*66f0*/  @!P0 SYNCS.PHASECHK.TRANS64 P0, [R9+URZ], R3 ;  /* 0x00000003090085a7 */ /* 0x000e6400080010ff */
[----:B-1----:R-:W-:Y:S05]  /*6700*/  @!P0 BRA `(.L_x_23) ;  /* 0xfffffffc00f08947 */ /* 0x002fea000383ffff */
[----:B------:R-:W-:Y:S05]  /*6710*/  BRA `(.L_x_9) ;  /* 0xffffff9c007c7947 */ /* 0x000fea000383ffff */
.L_x_14:
[----:B------:R-:W0:Y:S02]  /*6720*/  SYNCS.PHASECHK.TRANS64.TRYWAIT P6, [UR8], R120 ;  /* 0x00000078ff0075a7 */ /* 0x000e2400080c1108 */
[----:B0-----:R-:W-:Y:S05]  /*6730*/  @!P6 BRA `(.L_x_14) ;  /* 0xfffffffc00f8e947 */ /* 0x001fea000383ffff */
[----:B------:R-:W-:Y:S05]  /*6740*/  BRA `(.L_x_24) ;  /* 0xffffffd800d87947 */ /* 0x000fea000383ffff */
.L_x_18:
[----:B------:R-:W1:Y:S02]  /*6750*/  SYNCS.PHASECHK.TRANS64.TRYWAIT P0, [UR8], R4 ;  /* 0x00000004ff0075a7 */ /* 0x000e640008001108 */
[----:B-1----:R-:W-:Y:S05]  /*6760*/  @!P0 BRA `(.L_x_18) ;  /* 0xfffffffc00f88947 */ /* 0x002fea000383ffff */
[----:B------:R-:W-:Y:S05]  /*6770*/  BRA `(.L_x_17) ;  /* 0xffffffec00107947 */ /* 0x000fea000383ffff */
        .weak           $__internal_0_$__cuda_sm10x_tcgen05_guardrail_trap_col_being_dealloced_not_returned_by_alloc
        .type           $__internal_0_$__cuda_sm10x_tcgen05_guardrail_trap_col_being_dealloced_not_returned_by_alloc,@function
        .size           $__internal_0_$__cuda_sm10x_tcgen05_guardrail_trap_col_being_dealloced_not_returned_by_alloc,($__internal_1_$__cuda_sm10x_tcgen05_guardrail_trap_phase_invalid_during_alloc - $__internal_0_$__cuda_sm10x_tcgen05_guardrail_trap_col_being_dealloced_not_returned_by_alloc)
$__internal_0_$__cuda_sm10x_tcgen05_guardrail_trap_col_being_dealloced_not_returned_by_alloc:
[----:B------:R-:W-:Y:S05]  /*6780*/  BPT.TRAP 0x1 ;  /* 0x000000040000795c */ /* 0x000fea0000300000 */
[----:B------:R-:W-:-:S04]  /*6790*/  IMAD.MOV.U32 R3, RZ, RZ, 0x0 ;  /* 0x00000000ff037424 */ /* 0x000fc800078e00ff */
[----:B------:R-:W-:Y:S05]  /*67a0*/  RET.REL.NODEC R2 `(matmul_kernel) ;  /* 0xffffff9802147950 */ /* 0x000fea0003c3ffff */
        .weak           $__internal_1_$__cuda_sm10x_tcgen05_guardrail_trap_phase_invalid_during_alloc
        .type           $__internal_1_$__cuda_sm10x_tcgen05_guardrail_trap_phase_invalid_during_alloc,@function
        .size           $__internal_1_$__cuda_sm10x_tcgen05_guardrail_trap_phase_invalid_during_alloc,($__internal_2_$__cuda_sm10x_tcgen05_guardrail_trap_unallocated_columns_being_dealloced - $__internal_1_$__cuda_sm10x_tcgen05_guardrail_trap_phase_invalid_during_alloc)
$__internal_1_$__cuda_sm10x_tcgen05_guardrail_trap_phase_invalid_during_alloc:
[----:B------:R-:W-:Y:S05]  /*67b0*/  BPT.TRAP 0x1 ;  /* 0x000000040000795c */ /* 0x000fea0000300000 */
[----:B------:R-:W-:-:S04]  /*67c0*/  IMAD.MOV.U32 R3, RZ, RZ, 0x0 ;  /* 0x00000000ff037424 */ /* 0x000fc800078e00ff */
[----:B------:R-:W-:Y:S05]  /*67d0*/  RET.REL.NODEC R2 `(matmul_kernel) ;  /* 0xffffff9802087950 */ /* 0x000fea0003c3ffff */
        .weak           $__internal_2_$__cuda_sm10x_tcgen05_guardrail_trap_unallocated_columns_being_dealloced
        .type           $__internal_2_$__cuda_sm10x_tcgen05_guardrail_trap_unallocated_columns_being_dealloced,@function
        .size           $__internal_2_$__cuda_sm10x_tcgen05_guardrail_trap_unallocated_columns_being_dealloced,(.L_x_28 - $__internal_2_$__cuda_sm10x_tcgen05_guardrail_trap_unallocated_columns_being_dealloced)
$__internal_2_$__cuda_sm10x_tcgen05_guardrail_trap_unallocated_columns_being_dealloced:
[----:B------:R-:W-:Y:S05]  /*67e0*/  BPT.TRAP 0x1 ;  /* 0x000000040000795c */ /* 0x000fea0000300000 */
[----:B------:R-:W-:-:S04]  /*67f0*/  IMAD.MOV.U32 R3, RZ, RZ, 0x0 ;  /* 0x00000000ff037424 */ /* 0x000fc800078e00ff */
[----:B------:R-:W-:Y:S05]  /*6800*/  RET.REL.NODEC R2 `(matmul_kernel) ;  /* 0xffffff9402fc7950 */ /* 0x000fea0003c3ffff */
.L_x_25:
[----:B------:R-:W-:-:S00]  /*6810*/  BRA `(.L_x_25) ;  /* 0xfffffffc00fc7947 */ /* 0x000fc0000383ffff */
[----:B------:R-:W-:-:S00]  /*6820*/  NOP ;  /* 0x0000000000007918 */ /* 0x000fc00000000000 */
        /* <DEDUP_REMOVED lines=13> */
.L_x_28:


//--------------------- .nv.shared.matmul_kernel  --------------------------
	.section	.nv.shared.matmul_kernel,"aw",@nobits
	.sectionflags	@""
	.align	16
	.zero		1024


//--------------------- .nv.shared.reserved.0     --------------------------
	.section	.nv.shared.reserved.0,"aw",@nobits
	.align	8
	.weak		__nv_reservedSMEM_offset_0_alias
	.size		__nv_reservedSMEM_offset_0_alias, 0, 64
	.other		__nv_reservedSMEM_offset_0_alias,@"STO_CUDA_RESERVED_SHARED STV_DEFAULT"
__nv_reservedSMEM_offset_0_alias:
	.zero		0
.nv.shared.reserved.0:
	.zero		64
	.weak		__nv_reservedSMEM_allocation_phase
	.type		__nv_reservedSMEM_allocation_phase,@object
	.size		__nv_reservedSMEM_allocation_phase,(.L_0 - __nv_reservedSMEM_allocation_phase)
__nv_reservedSMEM_allocation_phase:
	.zero		1
.L_0:
	.zero		7
	.weak		__nv_reservedSMEM_devtool_atexit_pc
	.type		__nv_reservedSMEM_devtool_atexit_pc,@object
	.size		__nv_reservedSMEM_devtool_atexit_pc,(__nv_reservedSMEM_allocation_mask - __nv_reservedSMEM_devtool_atexit_pc)
__nv_reservedSMEM_devtool_atexit_pc:
	.zero		8
	.weak		__nv_reservedSMEM_allocation_mask
	.type		__nv_reservedSMEM_allocation_mask,@object
	.size		__nv_reservedSMEM_allocation_mask,(.L_2 - __nv_reservedSMEM_allocation_mask)
__nv_reservedSMEM_allocation_mask:
	.zero		4
.L_2:
	.zero		4
	.weak		__nv_reservedSMEM_tmem_allocation_pipeline_mbarrier
	.type		__nv_reservedSMEM_tmem_allocation_pipeline_mbarrier,@object
	.size		__nv_reservedSMEM_tmem_allocation_pipeline_mbarrier,(__nv_reservedSMEM_tmem_allocation_pipeline_mbarrier_parity - __nv_reservedSMEM_tmem_allocation_pipeline_mbarrier)
__nv_reservedSMEM_tmem_allocation_pipeline_mbarrier:
	.zero		8
	.weak		__nv_reservedSMEM_tmem_allocation_pipeline_mbarrier_parity
	.type		__nv_reservedSMEM_tmem_allocation_pipeline_mbarrier_parity,@object
	.size		__nv_reservedSMEM_tmem_allocation_pipeline_mbarrier_parity,(.L_4 - __nv_reservedSMEM_tmem_allocation_pipeline_mbarrier_parity)
__nv_reservedSMEM_tmem_allocation_pipeline_mbarrier_parity:
	.zero		4
.L_4:


//--------------------- .nv.constant0.matmul_kernel --------------------------
	.section	.nv.constant0.matmul_kernel,"a",@progbits
	.sectionflags	@""
	.align	4
.nv.constant0.matmul_kernel:
	.zero		976


//--------------------- SYMBOLS --------------------------

	.type		.nv.reservedSmem.offset0,@object
	.size		.nv.reservedSmem.offset0,0x4
	.type		.nv.reservedSmem.cap,@object
	.size		.nv.reservedSmem.cap,0x4
